//
// Generated by NVIDIA NVVM Compiler
//
// Compiler Build ID: CL-36424714
// Cuda compilation tools, release 13.0, V13.0.88
// Based on NVVM 20.0.0
//

.version 9.0
.target sm_100
.address_size 64

	// .globl	fill_f16_vec2

.visible .entry fill_f16_vec2(
	.param .u64 .ptr .align 1 fill_f16_vec2_param_0,
	.param .align 2 .b8 fill_f16_vec2_param_1[2],
	.param .u64 fill_f16_vec2_param_2
)
{
	.reg .pred 	%p<19>;
	.reg .b16 	%rs<2>;
	.reg .b32 	%r<12>;
	.reg .b64 	%rd<86>;

	ld.param.u16 	%rs1, [fill_f16_vec2_param_1];
	ld.param.u64 	%rd47, [fill_f16_vec2_param_0];
	ld.param.u64 	%rd46, [fill_f16_vec2_param_2];
	cvta.to.global.u64 	%rd1, %rd47;
	mov.u32 	%r2, %ctaid.x;
	mov.u32 	%r3, %ntid.x;
	mov.u32 	%r4, %tid.x;
	mad.lo.s32 	%r5, %r2, %r3, %r4;
	cvt.u64.u32 	%rd2, %r5;
	mov.u32 	%r6, %nctaid.x;
	mul.lo.s32 	%r7, %r3, %r6;
	cvt.u64.u32 	%rd3, %r7;
	shr.u64 	%rd4, %rd46, 1;
	setp.le.u64 	%p1, %rd4, %rd2;
	@%p1 bra 	$L__BB0_10;
	mov.b32 	%r1, {%rs1, %rs1};
	add.s64 	%rd48, %rd3, %rd2;
	max.u64 	%rd49, %rd4, %rd48;
	setp.lt.u64 	%p2, %rd48, %rd4;
	selp.u64 	%rd5, 1, 0, %p2;
	add.s64 	%rd50, %rd48, %rd5;
	sub.s64 	%rd6, %rd49, %rd50;
	and.b64  	%rd51, %rd6, -4294967296;
	setp.ne.s64 	%p3, %rd51, 0;
	@%p3 bra 	$L__BB0_3;
	cvt.u32.u64 	%r8, %rd3;
	cvt.u32.u64 	%r9, %rd6;
	div.u32 	%r10, %r9, %r8;
	cvt.u64.u32 	%rd72, %r10;
	bra.uni 	$L__BB0_4;
$L__BB0_3:
	div.u64 	%rd72, %rd6, %rd3;
$L__BB0_4:
	add.s64 	%rd10, %rd72, %rd5;
	and.b64  	%rd52, %rd10, 3;
	setp.eq.s64 	%p4, %rd52, 3;
	mov.u64 	%rd76, %rd2;
	@%p4 bra 	$L__BB0_7;
	shl.b64 	%rd53, %rd2, 2;
	add.s64 	%rd74, %rd1, %rd53;
	shl.b64 	%rd12, %rd3, 2;
	add.s64 	%rd54, %rd10, 1;
	and.b64  	%rd73, %rd54, 3;
	mov.u64 	%rd76, %rd2;
$L__BB0_6:
	.pragma "nounroll";
	st.global.u32 	[%rd74], %r1;
	add.s64 	%rd76, %rd76, %rd3;
	add.s64 	%rd74, %rd74, %rd12;
	add.s64 	%rd73, %rd73, -1;
	setp.ne.s64 	%p5, %rd73, 0;
	@%p5 bra 	$L__BB0_6;
$L__BB0_7:
	setp.lt.u64 	%p6, %rd10, 3;
	@%p6 bra 	$L__BB0_10;
	shl.b64 	%rd57, %rd3, 2;
$L__BB0_9:
	shl.b64 	%rd55, %rd76, 2;
	add.s64 	%rd56, %rd1, %rd55;
	st.global.u32 	[%rd56], %r1;
	add.s64 	%rd58, %rd56, %rd57;
	st.global.u32 	[%rd58], %r1;
	add.s64 	%rd59, %rd58, %rd57;
	st.global.u32 	[%rd59], %r1;
	add.s64 	%rd60, %rd59, %rd57;
	st.global.u32 	[%rd60], %r1;
	add.s64 	%rd76, %rd57, %rd76;
	setp.lt.u64 	%p7, %rd76, %rd4;
	@%p7 bra 	$L__BB0_9;
$L__BB0_10:
	cvt.u32.u64 	%r11, %rd2;
	setp.ne.s32 	%p8, %r11, 0;
	and.b64  	%rd81, %rd46, -2;
	setp.eq.s64 	%p9, %rd81, %rd46;
	or.pred  	%p10, %p8, %p9;
	@%p10 bra 	$L__BB0_23;
	add.s64 	%rd61, %rd81, 1;
	max.u64 	%rd62, %rd46, %rd61;
	sub.s64 	%rd24, %rd62, %rd81;
	or.b64  	%rd63, %rd46, 1;
	sub.s64 	%rd64, %rd62, %rd63;
	and.b64  	%rd25, %rd24, 15;
	setp.lt.u64 	%p11, %rd64, 15;
	@%p11 bra 	$L__BB0_14;
	and.b64  	%rd79, %rd24, -16;
	shl.b64 	%rd65, %rd4, 2;
	add.s64 	%rd66, %rd65, %rd1;
	add.s64 	%rd78, %rd66, 16;
$L__BB0_13:
	.pragma "nounroll";
	st.global.u16 	[%rd78+-16], %rs1;
	st.global.u16 	[%rd78+-14], %rs1;
	st.global.u16 	[%rd78+-12], %rs1;
	st.global.u16 	[%rd78+-10], %rs1;
	st.global.u16 	[%rd78+-8], %rs1;
	st.global.u16 	[%rd78+-6], %rs1;
	st.global.u16 	[%rd78+-4], %rs1;
	st.global.u16 	[%rd78+-2], %rs1;
	st.global.u16 	[%rd78], %rs1;
	st.global.u16 	[%rd78+2], %rs1;
	st.global.u16 	[%rd78+4], %rs1;
	st.global.u16 	[%rd78+6], %rs1;
	st.global.u16 	[%rd78+8], %rs1;
	st.global.u16 	[%rd78+10], %rs1;
	st.global.u16 	[%rd78+12], %rs1;
	st.global.u16 	[%rd78+14], %rs1;
	add.s64 	%rd81, %rd81, 16;
	add.s64 	%rd79, %rd79, -16;
	add.s64 	%rd78, %rd78, 32;
	setp.ne.s64 	%p12, %rd79, 0;
	@%p12 bra 	$L__BB0_13;
$L__BB0_14:
	setp.eq.s64 	%p13, %rd25, 0;
	@%p13 bra 	$L__BB0_23;
	and.b64  	%rd35, %rd24, 7;
	setp.lt.u64 	%p14, %rd25, 8;
	@%p14 bra 	$L__BB0_17;
	shl.b64 	%rd67, %rd81, 1;
	add.s64 	%rd68, %rd1, %rd67;
	st.global.u16 	[%rd68], %rs1;
	st.global.u16 	[%rd68+2], %rs1;
	st.global.u16 	[%rd68+4], %rs1;
	st.global.u16 	[%rd68+6], %rs1;
	st.global.u16 	[%rd68+8], %rs1;
	st.global.u16 	[%rd68+10], %rs1;
	st.global.u16 	[%rd68+12], %rs1;
	st.global.u16 	[%rd68+14], %rs1;
	add.s64 	%rd81, %rd81, 8;
$L__BB0_17:
	setp.eq.s64 	%p15, %rd35, 0;
	@%p15 bra 	$L__BB0_23;
	and.b64  	%rd84, %rd24, 3;
	setp.lt.u64 	%p16, %rd35, 4;
	@%p16 bra 	$L__BB0_20;
	shl.b64 	%rd69, %rd81, 1;
	add.s64 	%rd70, %rd1, %rd69;
	st.global.u16 	[%rd70], %rs1;
	st.global.u16 	[%rd70+2], %rs1;
	st.global.u16 	[%rd70+4], %rs1;
	st.global.u16 	[%rd70+6], %rs1;
	add.s64 	%rd81, %rd81, 4;
$L__BB0_20:
	setp.eq.s64 	%p17, %rd84, 0;
	@%p17 bra 	$L__BB0_23;
	shl.b64 	%rd71, %rd81, 1;
	add.s64 	%rd85, %rd1, %rd71;
$L__BB0_22:
	.pragma "nounroll";
	st.global.u16 	[%rd85], %rs1;
	add.s64 	%rd85, %rd85, 2;
	add.s64 	%rd84, %rd84, -1;
	setp.ne.s64 	%p18, %rd84, 0;
	@%p18 bra 	$L__BB0_22;
$L__BB0_23:
	ret;

}
	// .globl	fill_f32_vec4
.visible .entry fill_f32_vec4(
	.param .u64 .ptr .align 1 fill_f32_vec4_param_0,
	.param .f32 fill_f32_vec4_param_1,
	.param .u64 fill_f32_vec4_param_2
)
{
	.reg .pred 	%p<19>;
	.reg .b32 	%r<11>;
	.reg .b32 	%f<2>;
	.reg .b64 	%rd<87>;

	ld.param.u64 	%rd49, [fill_f32_vec4_param_0];
	ld.param.f32 	%f1, [fill_f32_vec4_param_1];
	ld.param.u64 	%rd48, [fill_f32_vec4_param_2];
	cvta.to.global.u64 	%rd1, %rd49;
	mov.u32 	%r1, %ctaid.x;
	mov.u32 	%r2, %ntid.x;
	mov.u32 	%r3, %tid.x;
	mad.lo.s32 	%r4, %r1, %r2, %r3;
	cvt.u64.u32 	%rd2, %r4;
	mov.u32 	%r5, %nctaid.x;
	mul.lo.s32 	%r6, %r2, %r5;
	cvt.u64.u32 	%rd3, %r6;
	shr.u64 	%rd4, %rd48, 2;
	setp.le.u64 	%p1, %rd4, %rd2;
	@%p1 bra 	$L__BB1_10;
	add.s64 	%rd50, %rd3, %rd2;
	max.u64 	%rd51, %rd4, %rd50;
	setp.lt.u64 	%p2, %rd50, %rd4;
	selp.u64 	%rd5, 1, 0, %p2;
	add.s64 	%rd52, %rd50, %rd5;
	sub.s64 	%rd6, %rd51, %rd52;
	and.b64  	%rd53, %rd6, -4294967296;
	setp.ne.s64 	%p3, %rd53, 0;
	@%p3 bra 	$L__BB1_3;
	cvt.u32.u64 	%r7, %rd3;
	cvt.u32.u64 	%r8, %rd6;
	div.u32 	%r9, %r8, %r7;
	cvt.u64.u32 	%rd73, %r9;
	bra.uni 	$L__BB1_4;
$L__BB1_3:
	div.u64 	%rd73, %rd6, %rd3;
$L__BB1_4:
	add.s64 	%rd10, %rd73, %rd5;
	and.b64  	%rd54, %rd10, 3;
	setp.eq.s64 	%p4, %rd54, 3;
	mov.u64 	%rd77, %rd2;
	@%p4 bra 	$L__BB1_7;
	shl.b64 	%rd55, %rd2, 4;
	add.s64 	%rd75, %rd1, %rd55;
	shl.b64 	%rd12, %rd3, 4;
	add.s64 	%rd56, %rd10, 1;
	and.b64  	%rd74, %rd56, 3;
	mov.u64 	%rd77, %rd2;
$L__BB1_6:
	.pragma "nounroll";
	st.global.v4.f32 	[%rd75], {%f1, %f1, %f1, %f1};
	add.s64 	%rd77, %rd77, %rd3;
	add.s64 	%rd75, %rd75, %rd12;
	add.s64 	%rd74, %rd74, -1;
	setp.ne.s64 	%p5, %rd74, 0;
	@%p5 bra 	$L__BB1_6;
$L__BB1_7:
	setp.lt.u64 	%p6, %rd10, 3;
	@%p6 bra 	$L__BB1_10;
	shl.b64 	%rd59, %rd3, 4;
	shl.b64 	%rd63, %rd3, 2;
$L__BB1_9:
	shl.b64 	%rd57, %rd77, 4;
	add.s64 	%rd58, %rd1, %rd57;
	st.global.v4.f32 	[%rd58], {%f1, %f1, %f1, %f1};
	add.s64 	%rd60, %rd58, %rd59;
	st.global.v4.f32 	[%rd60], {%f1, %f1, %f1, %f1};
	add.s64 	%rd61, %rd60, %rd59;
	st.global.v4.f32 	[%rd61], {%f1, %f1, %f1, %f1};
	add.s64 	%rd62, %rd61, %rd59;
	st.global.v4.f32 	[%rd62], {%f1, %f1, %f1, %f1};
	add.s64 	%rd77, %rd63, %rd77;
	setp.lt.u64 	%p7, %rd77, %rd4;
	@%p7 bra 	$L__BB1_9;
$L__BB1_10:
	cvt.u32.u64 	%r10, %rd2;
	setp.ne.s32 	%p8, %r10, 0;
	and.b64  	%rd82, %rd48, -4;
	setp.eq.s64 	%p9, %rd82, %rd48;
	or.pred  	%p10, %p8, %p9;
	@%p10 bra 	$L__BB1_23;
	add.s64 	%rd64, %rd82, 1;
	max.u64 	%rd24, %rd48, %rd64;
	sub.s64 	%rd25, %rd24, %rd82;
	and.b64  	%rd26, %rd25, 15;
	sub.s64 	%rd65, %rd82, %rd24;
	setp.gt.u64 	%p11, %rd65, -16;
	@%p11 bra 	$L__BB1_14;
	and.b64  	%rd80, %rd25, -16;
	shl.b64 	%rd66, %rd4, 4;
	add.s64 	%rd67, %rd66, %rd1;
	add.s64 	%rd79, %rd67, 32;
$L__BB1_13:
	.pragma "nounroll";
	st.global.f32 	[%rd79+-32], %f1;
	st.global.f32 	[%rd79+-28], %f1;
	st.global.f32 	[%rd79+-24], %f1;
	st.global.f32 	[%rd79+-20], %f1;
	st.global.f32 	[%rd79+-16], %f1;
	st.global.f32 	[%rd79+-12], %f1;
	st.global.f32 	[%rd79+-8], %f1;
	st.global.f32 	[%rd79+-4], %f1;
	st.global.f32 	[%rd79], %f1;
	st.global.f32 	[%rd79+4], %f1;
	st.global.f32 	[%rd79+8], %f1;
	st.global.f32 	[%rd79+12], %f1;
	st.global.f32 	[%rd79+16], %f1;
	st.global.f32 	[%rd79+20], %f1;
	st.global.f32 	[%rd79+24], %f1;
	st.global.f32 	[%rd79+28], %f1;
	add.s64 	%rd82, %rd82, 16;
	add.s64 	%rd80, %rd80, -16;
	add.s64 	%rd79, %rd79, 64;
	setp.ne.s64 	%p12, %rd80, 0;
	@%p12 bra 	$L__BB1_13;
$L__BB1_14:
	setp.eq.s64 	%p13, %rd26, 0;
	@%p13 bra 	$L__BB1_23;
	and.b64  	%rd36, %rd25, 7;
	setp.lt.u64 	%p14, %rd26, 8;
	@%p14 bra 	$L__BB1_17;
	shl.b64 	%rd68, %rd82, 2;
	add.s64 	%rd69, %rd1, %rd68;
	st.global.f32 	[%rd69], %f1;
	st.global.f32 	[%rd69+4], %f1;
	st.global.f32 	[%rd69+8], %f1;
	st.global.f32 	[%rd69+12], %f1;
	st.global.f32 	[%rd69+16], %f1;
	st.global.f32 	[%rd69+20], %f1;
	st.global.f32 	[%rd69+24], %f1;
	st.global.f32 	[%rd69+28], %f1;
	add.s64 	%rd82, %rd82, 8;
$L__BB1_17:
	setp.eq.s64 	%p15, %rd36, 0;
	@%p15 bra 	$L__BB1_23;
	and.b64  	%rd39, %rd24, 3;
	setp.lt.u64 	%p16, %rd36, 4;
	@%p16 bra 	$L__BB1_20;
	shl.b64 	%rd70, %rd82, 2;
	add.s64 	%rd71, %rd1, %rd70;
	st.global.f32 	[%rd71], %f1;
	st.global.f32 	[%rd71+4], %f1;
	st.global.f32 	[%rd71+8], %f1;
	st.global.f32 	[%rd71+12], %f1;
	add.s64 	%rd82, %rd82, 4;
$L__BB1_20:
	setp.eq.s64 	%p17, %rd39, 0;
	@%p17 bra 	$L__BB1_23;
	shl.b64 	%rd72, %rd82, 2;
	add.s64 	%rd86, %rd1, %rd72;
	neg.s64 	%rd85, %rd39;
$L__BB1_22:
	.pragma "nounroll";
	st.global.f32 	[%rd86], %f1;
	add.s64 	%rd86, %rd86, 4;
	add.s64 	%rd85, %rd85, 1;
	setp.ne.s64 	%p18, %rd85, 0;
	@%p18 bra 	$L__BB1_22;
$L__BB1_23:
	ret;

}
	// .globl	fill_f64_vec4
.visible .entry fill_f64_vec4(
	.param .u64 .ptr .align 1 fill_f64_vec4_param_0,
	.param .f64 fill_f64_vec4_param_1,
	.param .u64 fill_f64_vec4_param_2
)
{
	.reg .pred 	%p<19>;
	.reg .b32 	%r<11>;
	.reg .b64 	%rd<88>;
	.reg .b64 	%fd<2>;

	ld.param.u64 	%rd49, [fill_f64_vec4_param_0];
	ld.param.f64 	%fd1, [fill_f64_vec4_param_1];
	ld.param.u64 	%rd48, [fill_f64_vec4_param_2];
	cvta.to.global.u64 	%rd1, %rd49;
	mov.u32 	%r1, %ctaid.x;
	mov.u32 	%r2, %ntid.x;
	mov.u32 	%r3, %tid.x;
	mad.lo.s32 	%r4, %r1, %r2, %r3;
	cvt.u64.u32 	%rd2, %r4;
	mov.u32 	%r5, %nctaid.x;
	mul.lo.s32 	%r6, %r2, %r5;
	cvt.u64.u32 	%rd3, %r6;
	shr.u64 	%rd4, %rd48, 2;
	setp.le.u64 	%p1, %rd4, %rd2;
	@%p1 bra 	$L__BB2_10;
	add.s64 	%rd50, %rd3, %rd2;
	max.u64 	%rd51, %rd4, %rd50;
	setp.lt.u64 	%p2, %rd50, %rd4;
	selp.u64 	%rd5, 1, 0, %p2;
	add.s64 	%rd52, %rd50, %rd5;
	sub.s64 	%rd6, %rd51, %rd52;
	and.b64  	%rd53, %rd6, -4294967296;
	setp.ne.s64 	%p3, %rd53, 0;
	@%p3 bra 	$L__BB2_3;
	cvt.u32.u64 	%r7, %rd3;
	cvt.u32.u64 	%r8, %rd6;
	div.u32 	%r9, %r8, %r7;
	cvt.u64.u32 	%rd74, %r9;
	bra.uni 	$L__BB2_4;
$L__BB2_3:
	div.u64 	%rd74, %rd6, %rd3;
$L__BB2_4:
	add.s64 	%rd10, %rd74, %rd5;
	and.b64  	%rd54, %rd10, 3;
	setp.eq.s64 	%p4, %rd54, 3;
	mov.u64 	%rd78, %rd2;
	@%p4 bra 	$L__BB2_7;
	shl.b64 	%rd55, %rd2, 5;
	add.s64 	%rd56, %rd55, %rd1;
	add.s64 	%rd76, %rd56, 16;
	shl.b64 	%rd12, %rd3, 5;
	add.s64 	%rd57, %rd10, 1;
	and.b64  	%rd75, %rd57, 3;
	mov.u64 	%rd78, %rd2;
$L__BB2_6:
	.pragma "nounroll";
	st.global.v2.f64 	[%rd76+-16], {%fd1, %fd1};
	st.global.v2.f64 	[%rd76], {%fd1, %fd1};
	add.s64 	%rd78, %rd78, %rd3;
	add.s64 	%rd76, %rd76, %rd12;
	add.s64 	%rd75, %rd75, -1;
	setp.ne.s64 	%p5, %rd75, 0;
	@%p5 bra 	$L__BB2_6;
$L__BB2_7:
	setp.lt.u64 	%p6, %rd10, 3;
	@%p6 bra 	$L__BB2_10;
	shl.b64 	%rd60, %rd3, 5;
	shl.b64 	%rd64, %rd3, 2;
$L__BB2_9:
	shl.b64 	%rd58, %rd78, 5;
	add.s64 	%rd59, %rd1, %rd58;
	st.global.v2.f64 	[%rd59], {%fd1, %fd1};
	st.global.v2.f64 	[%rd59+16], {%fd1, %fd1};
	add.s64 	%rd61, %rd59, %rd60;
	st.global.v2.f64 	[%rd61], {%fd1, %fd1};
	st.global.v2.f64 	[%rd61+16], {%fd1, %fd1};
	add.s64 	%rd62, %rd61, %rd60;
	st.global.v2.f64 	[%rd62], {%fd1, %fd1};
	st.global.v2.f64 	[%rd62+16], {%fd1, %fd1};
	add.s64 	%rd63, %rd62, %rd60;
	st.global.v2.f64 	[%rd63], {%fd1, %fd1};
	st.global.v2.f64 	[%rd63+16], {%fd1, %fd1};
	add.s64 	%rd78, %rd64, %rd78;
	setp.lt.u64 	%p7, %rd78, %rd4;
	@%p7 bra 	$L__BB2_9;
$L__BB2_10:
	cvt.u32.u64 	%r10, %rd2;
	setp.ne.s32 	%p8, %r10, 0;
	and.b64  	%rd83, %rd48, -4;
	setp.eq.s64 	%p9, %rd83, %rd48;
	or.pred  	%p10, %p8, %p9;
	@%p10 bra 	$L__BB2_23;
	add.s64 	%rd65, %rd83, 1;
	max.u64 	%rd24, %rd48, %rd65;
	sub.s64 	%rd25, %rd24, %rd83;
	and.b64  	%rd26, %rd25, 15;
	sub.s64 	%rd66, %rd83, %rd24;
	setp.gt.u64 	%p11, %rd66, -16;
	@%p11 bra 	$L__BB2_14;
	and.b64  	%rd81, %rd25, -16;
	shl.b64 	%rd67, %rd4, 5;
	add.s64 	%rd68, %rd67, %rd1;
	add.s64 	%rd80, %rd68, 64;
$L__BB2_13:
	.pragma "nounroll";
	st.global.f64 	[%rd80+-64], %fd1;
	st.global.f64 	[%rd80+-56], %fd1;
	st.global.f64 	[%rd80+-48], %fd1;
	st.global.f64 	[%rd80+-40], %fd1;
	st.global.f64 	[%rd80+-32], %fd1;
	st.global.f64 	[%rd80+-24], %fd1;
	st.global.f64 	[%rd80+-16], %fd1;
	st.global.f64 	[%rd80+-8], %fd1;
	st.global.f64 	[%rd80], %fd1;
	st.global.f64 	[%rd80+8], %fd1;
	st.global.f64 	[%rd80+16], %fd1;
	st.global.f64 	[%rd80+24], %fd1;
	st.global.f64 	[%rd80+32], %fd1;
	st.global.f64 	[%rd80+40], %fd1;
	st.global.f64 	[%rd80+48], %fd1;
	st.global.f64 	[%rd80+56], %fd1;
	add.s64 	%rd83, %rd83, 16;
	add.s64 	%rd81, %rd81, -16;
	add.s64 	%rd80, %rd80, 128;
	setp.ne.s64 	%p12, %rd81, 0;
	@%p12 bra 	$L__BB2_13;
$L__BB2_14:
	setp.eq.s64 	%p13, %rd26, 0;
	@%p13 bra 	$L__BB2_23;
	and.b64  	%rd36, %rd25, 7;
	setp.lt.u64 	%p14, %rd26, 8;
	@%p14 bra 	$L__BB2_17;
	shl.b64 	%rd69, %rd83, 3;
	add.s64 	%rd70, %rd1, %rd69;
	st.global.f64 	[%rd70], %fd1;
	st.global.f64 	[%rd70+8], %fd1;
	st.global.f64 	[%rd70+16], %fd1;
	st.global.f64 	[%rd70+24], %fd1;
	st.global.f64 	[%rd70+32], %fd1;
	st.global.f64 	[%rd70+40], %fd1;
	st.global.f64 	[%rd70+48], %fd1;
	st.global.f64 	[%rd70+56], %fd1;
	add.s64 	%rd83, %rd83, 8;
$L__BB2_17:
	setp.eq.s64 	%p15, %rd36, 0;
	@%p15 bra 	$L__BB2_23;
	and.b64  	%rd39, %rd24, 3;
	setp.lt.u64 	%p16, %rd36, 4;
	@%p16 bra 	$L__BB2_20;
	shl.b64 	%rd71, %rd83, 3;
	add.s64 	%rd72, %rd1, %rd71;
	st.global.f64 	[%rd72], %fd1;
	st.global.f64 	[%rd72+8], %fd1;
	st.global.f64 	[%rd72+16], %fd1;
	st.global.f64 	[%rd72+24], %fd1;
	add.s64 	%rd83, %rd83, 4;
$L__BB2_20:
	setp.eq.s64 	%p17, %rd39, 0;
	@%p17 bra 	$L__BB2_23;
	shl.b64 	%rd73, %rd83, 3;
	add.s64 	%rd87, %rd1, %rd73;
	neg.s64 	%rd86, %rd39;
$L__BB2_22:
	.pragma "nounroll";
	st.global.f64 	[%rd87], %fd1;
	add.s64 	%rd87, %rd87, 8;
	add.s64 	%rd86, %rd86, 1;
	setp.ne.s64 	%p18, %rd86, 0;
	@%p18 bra 	$L__BB2_22;
$L__BB2_23:
	ret;

}
	// .globl	fill_i8_vec4
.visible .entry fill_i8_vec4(
	.param .u64 .ptr .align 1 fill_i8_vec4_param_0,
	.param .u8 fill_i8_vec4_param_1,
	.param .u64 fill_i8_vec4_param_2
)
{
	.reg .pred 	%p<19>;
	.reg .b16 	%rs<2>;
	.reg .b32 	%r<17>;
	.reg .b64 	%rd<78>;

	ld.param.u64 	%rd46, [fill_i8_vec4_param_0];
	ld.param.s8 	%rs1, [fill_i8_vec4_param_1];
	ld.param.u64 	%rd45, [fill_i8_vec4_param_2];
	cvta.to.global.u64 	%rd1, %rd46;
	mov.u32 	%r1, %ctaid.x;
	mov.u32 	%r2, %ntid.x;
	mov.u32 	%r3, %tid.x;
	mad.lo.s32 	%r4, %r1, %r2, %r3;
	cvt.u64.u32 	%rd2, %r4;
	mov.u32 	%r5, %nctaid.x;
	mul.lo.s32 	%r6, %r2, %r5;
	cvt.u64.u32 	%rd3, %r6;
	shr.u64 	%rd4, %rd45, 2;
	setp.le.u64 	%p1, %rd4, %rd2;
	@%p1 bra 	$L__BB3_10;
	add.s64 	%rd47, %rd3, %rd2;
	max.u64 	%rd48, %rd4, %rd47;
	setp.lt.u64 	%p2, %rd47, %rd4;
	selp.u64 	%rd5, 1, 0, %p2;
	add.s64 	%rd49, %rd47, %rd5;
	sub.s64 	%rd6, %rd48, %rd49;
	and.b64  	%rd50, %rd6, -4294967296;
	setp.ne.s64 	%p3, %rd50, 0;
	@%p3 bra 	$L__BB3_3;
	cvt.u32.u64 	%r7, %rd3;
	cvt.u32.u64 	%r8, %rd6;
	div.u32 	%r9, %r8, %r7;
	cvt.u64.u32 	%rd65, %r9;
	bra.uni 	$L__BB3_4;
$L__BB3_3:
	div.u64 	%rd65, %rd6, %rd3;
$L__BB3_4:
	add.s64 	%rd10, %rd65, %rd5;
	and.b64  	%rd51, %rd10, 3;
	setp.eq.s64 	%p4, %rd51, 3;
	mov.u64 	%rd69, %rd2;
	@%p4 bra 	$L__BB3_7;
	shl.b64 	%rd52, %rd2, 2;
	add.s64 	%rd67, %rd1, %rd52;
	shl.b64 	%rd12, %rd3, 2;
	add.s64 	%rd53, %rd10, 1;
	and.b64  	%rd66, %rd53, 3;
	cvt.u32.u16 	%r10, %rs1;
	prmt.b32 	%r11, %r10, %r10, 0x3340U;
	prmt.b32 	%r12, %r11, %r11, 0x5410U;
	mov.u64 	%rd69, %rd2;
$L__BB3_6:
	.pragma "nounroll";
	st.global.u32 	[%rd67], %r12;
	add.s64 	%rd69, %rd69, %rd3;
	add.s64 	%rd67, %rd67, %rd12;
	add.s64 	%rd66, %rd66, -1;
	setp.ne.s64 	%p5, %rd66, 0;
	@%p5 bra 	$L__BB3_6;
$L__BB3_7:
	setp.lt.u64 	%p6, %rd10, 3;
	@%p6 bra 	$L__BB3_10;
	cvt.u32.u16 	%r13, %rs1;
	prmt.b32 	%r14, %r13, %r13, 0x3340U;
	prmt.b32 	%r15, %r14, %r14, 0x5410U;
	shl.b64 	%rd56, %rd3, 2;
$L__BB3_9:
	shl.b64 	%rd54, %rd69, 2;
	add.s64 	%rd55, %rd1, %rd54;
	st.global.u32 	[%rd55], %r15;
	add.s64 	%rd57, %rd55, %rd56;
	st.global.u32 	[%rd57], %r15;
	add.s64 	%rd58, %rd57, %rd56;
	st.global.u32 	[%rd58], %r15;
	add.s64 	%rd59, %rd58, %rd56;
	st.global.u32 	[%rd59], %r15;
	add.s64 	%rd69, %rd56, %rd69;
	setp.lt.u64 	%p7, %rd69, %rd4;
	@%p7 bra 	$L__BB3_9;
$L__BB3_10:
	cvt.u32.u64 	%r16, %rd2;
	setp.ne.s32 	%p8, %r16, 0;
	and.b64  	%rd73, %rd45, -4;
	setp.eq.s64 	%p9, %rd73, %rd45;
	or.pred  	%p10, %p8, %p9;
	@%p10 bra 	$L__BB3_23;
	add.s64 	%rd60, %rd73, 1;
	max.u64 	%rd24, %rd45, %rd60;
	sub.s64 	%rd25, %rd24, %rd73;
	and.b64  	%rd26, %rd25, 15;
	sub.s64 	%rd61, %rd73, %rd24;
	setp.gt.u64 	%p11, %rd61, -16;
	@%p11 bra 	$L__BB3_14;
	and.b64  	%rd71, %rd25, -16;
$L__BB3_13:
	.pragma "nounroll";
	add.s64 	%rd62, %rd1, %rd73;
	st.global.u8 	[%rd62], %rs1;
	st.global.u8 	[%rd62+1], %rs1;
	st.global.u8 	[%rd62+2], %rs1;
	st.global.u8 	[%rd62+3], %rs1;
	st.global.u8 	[%rd62+4], %rs1;
	st.global.u8 	[%rd62+5], %rs1;
	st.global.u8 	[%rd62+6], %rs1;
	st.global.u8 	[%rd62+7], %rs1;
	st.global.u8 	[%rd62+8], %rs1;
	st.global.u8 	[%rd62+9], %rs1;
	st.global.u8 	[%rd62+10], %rs1;
	st.global.u8 	[%rd62+11], %rs1;
	st.global.u8 	[%rd62+12], %rs1;
	st.global.u8 	[%rd62+13], %rs1;
	st.global.u8 	[%rd62+14], %rs1;
	st.global.u8 	[%rd62+15], %rs1;
	add.s64 	%rd73, %rd73, 16;
	add.s64 	%rd71, %rd71, -16;
	setp.ne.s64 	%p12, %rd71, 0;
	@%p12 bra 	$L__BB3_13;
$L__BB3_14:
	setp.eq.s64 	%p13, %rd26, 0;
	@%p13 bra 	$L__BB3_23;
	and.b64  	%rd33, %rd25, 7;
	setp.lt.u64 	%p14, %rd26, 8;
	@%p14 bra 	$L__BB3_17;
	add.s64 	%rd63, %rd1, %rd73;
	st.global.u8 	[%rd63], %rs1;
	st.global.u8 	[%rd63+1], %rs1;
	st.global.u8 	[%rd63+2], %rs1;
	st.global.u8 	[%rd63+3], %rs1;
	st.global.u8 	[%rd63+4], %rs1;
	st.global.u8 	[%rd63+5], %rs1;
	st.global.u8 	[%rd63+6], %rs1;
	st.global.u8 	[%rd63+7], %rs1;
	add.s64 	%rd73, %rd73, 8;
$L__BB3_17:
	setp.eq.s64 	%p15, %rd33, 0;
	@%p15 bra 	$L__BB3_23;
	and.b64  	%rd36, %rd24, 3;
	setp.lt.u64 	%p16, %rd33, 4;
	@%p16 bra 	$L__BB3_20;
	add.s64 	%rd64, %rd1, %rd73;
	st.global.u8 	[%rd64], %rs1;
	st.global.u8 	[%rd64+1], %rs1;
	st.global.u8 	[%rd64+2], %rs1;
	st.global.u8 	[%rd64+3], %rs1;
	add.s64 	%rd73, %rd73, 4;
$L__BB3_20:
	setp.eq.s64 	%p17, %rd36, 0;
	@%p17 bra 	$L__BB3_23;
	add.s64 	%rd77, %rd1, %rd73;
	neg.s64 	%rd76, %rd36;
$L__BB3_22:
	.pragma "nounroll";
	st.global.u8 	[%rd77], %rs1;
	add.s64 	%rd77, %rd77, 1;
	add.s64 	%rd76, %rd76, 1;
	setp.ne.s64 	%p18, %rd76, 0;
	@%p18 bra 	$L__BB3_22;
$L__BB3_23:
	ret;

}
	// .globl	fill_i16_vec4
.visible .entry fill_i16_vec4(
	.param .u64 .ptr .align 1 fill_i16_vec4_param_0,
	.param .u16 fill_i16_vec4_param_1,
	.param .u64 fill_i16_vec4_param_2
)
{
	.reg .pred 	%p<19>;
	.reg .b16 	%rs<2>;
	.reg .b32 	%r<11>;
	.reg .b64 	%rd<87>;

	ld.param.u64 	%rd49, [fill_i16_vec4_param_0];
	ld.param.u16 	%rs1, [fill_i16_vec4_param_1];
	ld.param.u64 	%rd48, [fill_i16_vec4_param_2];
	cvta.to.global.u64 	%rd1, %rd49;
	mov.u32 	%r1, %ctaid.x;
	mov.u32 	%r2, %ntid.x;
	mov.u32 	%r3, %tid.x;
	mad.lo.s32 	%r4, %r1, %r2, %r3;
	cvt.u64.u32 	%rd2, %r4;
	mov.u32 	%r5, %nctaid.x;
	mul.lo.s32 	%r6, %r2, %r5;
	cvt.u64.u32 	%rd3, %r6;
	shr.u64 	%rd4, %rd48, 2;
	setp.le.u64 	%p1, %rd4, %rd2;
	@%p1 bra 	$L__BB4_10;
	add.s64 	%rd50, %rd3, %rd2;
	max.u64 	%rd51, %rd4, %rd50;
	setp.lt.u64 	%p2, %rd50, %rd4;
	selp.u64 	%rd5, 1, 0, %p2;
	add.s64 	%rd52, %rd50, %rd5;
	sub.s64 	%rd6, %rd51, %rd52;
	and.b64  	%rd53, %rd6, -4294967296;
	setp.ne.s64 	%p3, %rd53, 0;
	@%p3 bra 	$L__BB4_3;
	cvt.u32.u64 	%r7, %rd3;
	cvt.u32.u64 	%r8, %rd6;
	div.u32 	%r9, %r8, %r7;
	cvt.u64.u32 	%rd73, %r9;
	bra.uni 	$L__BB4_4;
$L__BB4_3:
	div.u64 	%rd73, %rd6, %rd3;
$L__BB4_4:
	add.s64 	%rd10, %rd73, %rd5;
	and.b64  	%rd54, %rd10, 3;
	setp.eq.s64 	%p4, %rd54, 3;
	mov.u64 	%rd77, %rd2;
	@%p4 bra 	$L__BB4_7;
	shl.b64 	%rd55, %rd2, 3;
	add.s64 	%rd75, %rd1, %rd55;
	shl.b64 	%rd12, %rd3, 3;
	add.s64 	%rd56, %rd10, 1;
	and.b64  	%rd74, %rd56, 3;
	mov.u64 	%rd77, %rd2;
$L__BB4_6:
	.pragma "nounroll";
	st.global.v4.u16 	[%rd75], {%rs1, %rs1, %rs1, %rs1};
	add.s64 	%rd77, %rd77, %rd3;
	add.s64 	%rd75, %rd75, %rd12;
	add.s64 	%rd74, %rd74, -1;
	setp.ne.s64 	%p5, %rd74, 0;
	@%p5 bra 	$L__BB4_6;
$L__BB4_7:
	setp.lt.u64 	%p6, %rd10, 3;
	@%p6 bra 	$L__BB4_10;
	shl.b64 	%rd59, %rd3, 3;
	shl.b64 	%rd63, %rd3, 2;
$L__BB4_9:
	shl.b64 	%rd57, %rd77, 3;
	add.s64 	%rd58, %rd1, %rd57;
	st.global.v4.u16 	[%rd58], {%rs1, %rs1, %rs1, %rs1};
	add.s64 	%rd60, %rd58, %rd59;
	st.global.v4.u16 	[%rd60], {%rs1, %rs1, %rs1, %rs1};
	add.s64 	%rd61, %rd60, %rd59;
	st.global.v4.u16 	[%rd61], {%rs1, %rs1, %rs1, %rs1};
	add.s64 	%rd62, %rd61, %rd59;
	st.global.v4.u16 	[%rd62], {%rs1, %rs1, %rs1, %rs1};
	add.s64 	%rd77, %rd63, %rd77;
	setp.lt.u64 	%p7, %rd77, %rd4;
	@%p7 bra 	$L__BB4_9;
$L__BB4_10:
	cvt.u32.u64 	%r10, %rd2;
	setp.ne.s32 	%p8, %r10, 0;
	and.b64  	%rd82, %rd48, -4;
	setp.eq.s64 	%p9, %rd82, %rd48;
	or.pred  	%p10, %p8, %p9;
	@%p10 bra 	$L__BB4_23;
	add.s64 	%rd64, %rd82, 1;
	max.u64 	%rd24, %rd48, %rd64;
	sub.s64 	%rd25, %rd24, %rd82;
	and.b64  	%rd26, %rd25, 15;
	sub.s64 	%rd65, %rd82, %rd24;
	setp.gt.u64 	%p11, %rd65, -16;
	@%p11 bra 	$L__BB4_14;
	and.b64  	%rd80, %rd25, -16;
	shl.b64 	%rd66, %rd4, 3;
	add.s64 	%rd67, %rd66, %rd1;
	add.s64 	%rd79, %rd67, 16;
$L__BB4_13:
	.pragma "nounroll";
	st.global.u16 	[%rd79+-16], %rs1;
	st.global.u16 	[%rd79+-14], %rs1;
	st.global.u16 	[%rd79+-12], %rs1;
	st.global.u16 	[%rd79+-10], %rs1;
	st.global.u16 	[%rd79+-8], %rs1;
	st.global.u16 	[%rd79+-6], %rs1;
	st.global.u16 	[%rd79+-4], %rs1;
	st.global.u16 	[%rd79+-2], %rs1;
	st.global.u16 	[%rd79], %rs1;
	st.global.u16 	[%rd79+2], %rs1;
	st.global.u16 	[%rd79+4], %rs1;
	st.global.u16 	[%rd79+6], %rs1;
	st.global.u16 	[%rd79+8], %rs1;
	st.global.u16 	[%rd79+10], %rs1;
	st.global.u16 	[%rd79+12], %rs1;
	st.global.u16 	[%rd79+14], %rs1;
	add.s64 	%rd82, %rd82, 16;
	add.s64 	%rd80, %rd80, -16;
	add.s64 	%rd79, %rd79, 32;
	setp.ne.s64 	%p12, %rd80, 0;
	@%p12 bra 	$L__BB4_13;
$L__BB4_14:
	setp.eq.s64 	%p13, %rd26, 0;
	@%p13 bra 	$L__BB4_23;
	and.b64  	%rd36, %rd25, 7;
	setp.lt.u64 	%p14, %rd26, 8;
	@%p14 bra 	$L__BB4_17;
	shl.b64 	%rd68, %rd82, 1;
	add.s64 	%rd69, %rd1, %rd68;
	st.global.u16 	[%rd69], %rs1;
	st.global.u16 	[%rd69+2], %rs1;
	st.global.u16 	[%rd69+4], %rs1;
	st.global.u16 	[%rd69+6], %rs1;
	st.global.u16 	[%rd69+8], %rs1;
	st.global.u16 	[%rd69+10], %rs1;
	st.global.u16 	[%rd69+12], %rs1;
	st.global.u16 	[%rd69+14], %rs1;
	add.s64 	%rd82, %rd82, 8;
$L__BB4_17:
	setp.eq.s64 	%p15, %rd36, 0;
	@%p15 bra 	$L__BB4_23;
	and.b64  	%rd39, %rd24, 3;
	setp.lt.u64 	%p16, %rd36, 4;
	@%p16 bra 	$L__BB4_20;
	shl.b64 	%rd70, %rd82, 1;
	add.s64 	%rd71, %rd1, %rd70;
	st.global.u16 	[%rd71], %rs1;
	st.global.u16 	[%rd71+2], %rs1;
	st.global.u16 	[%rd71+4], %rs1;
	st.global.u16 	[%rd71+6], %rs1;
	add.s64 	%rd82, %rd82, 4;
$L__BB4_20:
	setp.eq.s64 	%p17, %rd39, 0;
	@%p17 bra 	$L__BB4_23;
	shl.b64 	%rd72, %rd82, 1;
	add.s64 	%rd86, %rd1, %rd72;
	neg.s64 	%rd85, %rd39;
$L__BB4_22:
	.pragma "nounroll";
	st.global.u16 	[%rd86], %rs1;
	add.s64 	%rd86, %rd86, 2;
	add.s64 	%rd85, %rd85, 1;
	setp.ne.s64 	%p18, %rd85, 0;
	@%p18 bra 	$L__BB4_22;
$L__BB4_23:
	ret;

}
	// .globl	fill_i32_vec4
.visible .entry fill_i32_vec4(
	.param .u64 .ptr .align 1 fill_i32_vec4_param_0,
	.param .u32 fill_i32_vec4_param_1,
	.param .u64 fill_i32_vec4_param_2
)
{
	.reg .pred 	%p<19>;
	.reg .b32 	%r<12>;
	.reg .b64 	%rd<87>;

	ld.param.u64 	%rd49, [fill_i32_vec4_param_0];
	ld.param.u32 	%r1, [fill_i32_vec4_param_1];
	ld.param.u64 	%rd48, [fill_i32_vec4_param_2];
	cvta.to.global.u64 	%rd1, %rd49;
	mov.u32 	%r2, %ctaid.x;
	mov.u32 	%r3, %ntid.x;
	mov.u32 	%r4, %tid.x;
	mad.lo.s32 	%r5, %r2, %r3, %r4;
	cvt.u64.u32 	%rd2, %r5;
	mov.u32 	%r6, %nctaid.x;
	mul.lo.s32 	%r7, %r3, %r6;
	cvt.u64.u32 	%rd3, %r7;
	shr.u64 	%rd4, %rd48, 2;
	setp.le.u64 	%p1, %rd4, %rd2;
	@%p1 bra 	$L__BB5_10;
	add.s64 	%rd50, %rd3, %rd2;
	max.u64 	%rd51, %rd4, %rd50;
	setp.lt.u64 	%p2, %rd50, %rd4;
	selp.u64 	%rd5, 1, 0, %p2;
	add.s64 	%rd52, %rd50, %rd5;
	sub.s64 	%rd6, %rd51, %rd52;
	and.b64  	%rd53, %rd6, -4294967296;
	setp.ne.s64 	%p3, %rd53, 0;
	@%p3 bra 	$L__BB5_3;
	cvt.u32.u64 	%r8, %rd3;
	cvt.u32.u64 	%r9, %rd6;
	div.u32 	%r10, %r9, %r8;
	cvt.u64.u32 	%rd73, %r10;
	bra.uni 	$L__BB5_4;
$L__BB5_3:
	div.u64 	%rd73, %rd6, %rd3;
$L__BB5_4:
	add.s64 	%rd10, %rd73, %rd5;
	and.b64  	%rd54, %rd10, 3;
	setp.eq.s64 	%p4, %rd54, 3;
	mov.u64 	%rd77, %rd2;
	@%p4 bra 	$L__BB5_7;
	shl.b64 	%rd55, %rd2, 4;
	add.s64 	%rd75, %rd1, %rd55;
	shl.b64 	%rd12, %rd3, 4;
	add.s64 	%rd56, %rd10, 1;
	and.b64  	%rd74, %rd56, 3;
	mov.u64 	%rd77, %rd2;
$L__BB5_6:
	.pragma "nounroll";
	st.global.v4.u32 	[%rd75], {%r1, %r1, %r1, %r1};
	add.s64 	%rd77, %rd77, %rd3;
	add.s64 	%rd75, %rd75, %rd12;
	add.s64 	%rd74, %rd74, -1;
	setp.ne.s64 	%p5, %rd74, 0;
	@%p5 bra 	$L__BB5_6;
$L__BB5_7:
	setp.lt.u64 	%p6, %rd10, 3;
	@%p6 bra 	$L__BB5_10;
	shl.b64 	%rd59, %rd3, 4;
	shl.b64 	%rd63, %rd3, 2;
$L__BB5_9:
	shl.b64 	%rd57, %rd77, 4;
	add.s64 	%rd58, %rd1, %rd57;
	st.global.v4.u32 	[%rd58], {%r1, %r1, %r1, %r1};
	add.s64 	%rd60, %rd58, %rd59;
	st.global.v4.u32 	[%rd60], {%r1, %r1, %r1, %r1};
	add.s64 	%rd61, %rd60, %rd59;
	st.global.v4.u32 	[%rd61], {%r1, %r1, %r1, %r1};
	add.s64 	%rd62, %rd61, %rd59;
	st.global.v4.u32 	[%rd62], {%r1, %r1, %r1, %r1};
	add.s64 	%rd77, %rd63, %rd77;
	setp.lt.u64 	%p7, %rd77, %rd4;
	@%p7 bra 	$L__BB5_9;
$L__BB5_10:
	cvt.u32.u64 	%r11, %rd2;
	setp.ne.s32 	%p8, %r11, 0;
	and.b64  	%rd82, %rd48, -4;
	setp.eq.s64 	%p9, %rd82, %rd48;
	or.pred  	%p10, %p8, %p9;
	@%p10 bra 	$L__BB5_23;
	add.s64 	%rd64, %rd82, 1;
	max.u64 	%rd24, %rd48, %rd64;
	sub.s64 	%rd25, %rd24, %rd82;
	and.b64  	%rd26, %rd25, 15;
	sub.s64 	%rd65, %rd82, %rd24;
	setp.gt.u64 	%p11, %rd65, -16;
	@%p11 bra 	$L__BB5_14;
	and.b64  	%rd80, %rd25, -16;
	shl.b64 	%rd66, %rd4, 4;
	add.s64 	%rd67, %rd66, %rd1;
	add.s64 	%rd79, %rd67, 32;
$L__BB5_13:
	.pragma "nounroll";
	st.global.u32 	[%rd79+-32], %r1;
	st.global.u32 	[%rd79+-28], %r1;
	st.global.u32 	[%rd79+-24], %r1;
	st.global.u32 	[%rd79+-20], %r1;
	st.global.u32 	[%rd79+-16], %r1;
	st.global.u32 	[%rd79+-12], %r1;
	st.global.u32 	[%rd79+-8], %r1;
	st.global.u32 	[%rd79+-4], %r1;
	st.global.u32 	[%rd79], %r1;
	st.global.u32 	[%rd79+4], %r1;
	st.global.u32 	[%rd79+8], %r1;
	st.global.u32 	[%rd79+12], %r1;
	st.global.u32 	[%rd79+16], %r1;
	st.global.u32 	[%rd79+20], %r1;
	st.global.u32 	[%rd79+24], %r1;
	st.global.u32 	[%rd79+28], %r1;
	add.s64 	%rd82, %rd82, 16;
	add.s64 	%rd80, %rd80, -16;
	add.s64 	%rd79, %rd79, 64;
	setp.ne.s64 	%p12, %rd80, 0;
	@%p12 bra 	$L__BB5_13;
$L__BB5_14:
	setp.eq.s64 	%p13, %rd26, 0;
	@%p13 bra 	$L__BB5_23;
	and.b64  	%rd36, %rd25, 7;
	setp.lt.u64 	%p14, %rd26, 8;
	@%p14 bra 	$L__BB5_17;
	shl.b64 	%rd68, %rd82, 2;
	add.s64 	%rd69, %rd1, %rd68;
	st.global.u32 	[%rd69], %r1;
	st.global.u32 	[%rd69+4], %r1;
	st.global.u32 	[%rd69+8], %r1;
	st.global.u32 	[%rd69+12], %r1;
	st.global.u32 	[%rd69+16], %r1;
	st.global.u32 	[%rd69+20], %r1;
	st.global.u32 	[%rd69+24], %r1;
	st.global.u32 	[%rd69+28], %r1;
	add.s64 	%rd82, %rd82, 8;
$L__BB5_17:
	setp.eq.s64 	%p15, %rd36, 0;
	@%p15 bra 	$L__BB5_23;
	and.b64  	%rd39, %rd24, 3;
	setp.lt.u64 	%p16, %rd36, 4;
	@%p16 bra 	$L__BB5_20;
	shl.b64 	%rd70, %rd82, 2;
	add.s64 	%rd71, %rd1, %rd70;
	st.global.u32 	[%rd71], %r1;
	st.global.u32 	[%rd71+4], %r1;
	st.global.u32 	[%rd71+8], %r1;
	st.global.u32 	[%rd71+12], %r1;
	add.s64 	%rd82, %rd82, 4;
$L__BB5_20:
	setp.eq.s64 	%p17, %rd39, 0;
	@%p17 bra 	$L__BB5_23;
	shl.b64 	%rd72, %rd82, 2;
	add.s64 	%rd86, %rd1, %rd72;
	neg.s64 	%rd85, %rd39;
$L__BB5_22:
	.pragma "nounroll";
	st.global.u32 	[%rd86], %r1;
	add.s64 	%rd86, %rd86, 4;
	add.s64 	%rd85, %rd85, 1;
	setp.ne.s64 	%p18, %rd85, 0;
	@%p18 bra 	$L__BB5_22;
$L__BB5_23:
	ret;

}
	// .globl	fill_i64_vec4
.visible .entry fill_i64_vec4(
	.param .u64 .ptr .align 1 fill_i64_vec4_param_0,
	.param .u64 fill_i64_vec4_param_1,
	.param .u64 fill_i64_vec4_param_2
)
{
	.reg .pred 	%p<19>;
	.reg .b32 	%r<11>;
	.reg .b64 	%rd<89>;

	ld.param.u64 	%rd50, [fill_i64_vec4_param_0];
	ld.param.u64 	%rd48, [fill_i64_vec4_param_1];
	ld.param.u64 	%rd49, [fill_i64_vec4_param_2];
	cvta.to.global.u64 	%rd1, %rd50;
	mov.u32 	%r1, %ctaid.x;
	mov.u32 	%r2, %ntid.x;
	mov.u32 	%r3, %tid.x;
	mad.lo.s32 	%r4, %r1, %r2, %r3;
	cvt.u64.u32 	%rd2, %r4;
	mov.u32 	%r5, %nctaid.x;
	mul.lo.s32 	%r6, %r2, %r5;
	cvt.u64.u32 	%rd3, %r6;
	shr.u64 	%rd4, %rd49, 2;
	setp.le.u64 	%p1, %rd4, %rd2;
	@%p1 bra 	$L__BB6_10;
	add.s64 	%rd51, %rd3, %rd2;
	max.u64 	%rd52, %rd4, %rd51;
	setp.lt.u64 	%p2, %rd51, %rd4;
	selp.u64 	%rd5, 1, 0, %p2;
	add.s64 	%rd53, %rd51, %rd5;
	sub.s64 	%rd6, %rd52, %rd53;
	and.b64  	%rd54, %rd6, -4294967296;
	setp.ne.s64 	%p3, %rd54, 0;
	@%p3 bra 	$L__BB6_3;
	cvt.u32.u64 	%r7, %rd3;
	cvt.u32.u64 	%r8, %rd6;
	div.u32 	%r9, %r8, %r7;
	cvt.u64.u32 	%rd75, %r9;
	bra.uni 	$L__BB6_4;
$L__BB6_3:
	div.u64 	%rd75, %rd6, %rd3;
$L__BB6_4:
	add.s64 	%rd10, %rd75, %rd5;
	and.b64  	%rd55, %rd10, 3;
	setp.eq.s64 	%p4, %rd55, 3;
	mov.u64 	%rd79, %rd2;
	@%p4 bra 	$L__BB6_7;
	shl.b64 	%rd56, %rd2, 5;
	add.s64 	%rd57, %rd56, %rd1;
	add.s64 	%rd77, %rd57, 16;
	shl.b64 	%rd12, %rd3, 5;
	add.s64 	%rd58, %rd10, 1;
	and.b64  	%rd76, %rd58, 3;
	mov.u64 	%rd79, %rd2;
$L__BB6_6:
	.pragma "nounroll";
	st.global.v2.u64 	[%rd77+-16], {%rd48, %rd48};
	st.global.v2.u64 	[%rd77], {%rd48, %rd48};
	add.s64 	%rd79, %rd79, %rd3;
	add.s64 	%rd77, %rd77, %rd12;
	add.s64 	%rd76, %rd76, -1;
	setp.ne.s64 	%p5, %rd76, 0;
	@%p5 bra 	$L__BB6_6;
$L__BB6_7:
	setp.lt.u64 	%p6, %rd10, 3;
	@%p6 bra 	$L__BB6_10;
	shl.b64 	%rd61, %rd3, 5;
	shl.b64 	%rd65, %rd3, 2;
$L__BB6_9:
	shl.b64 	%rd59, %rd79, 5;
	add.s64 	%rd60, %rd1, %rd59;
	st.global.v2.u64 	[%rd60], {%rd48, %rd48};
	st.global.v2.u64 	[%rd60+16], {%rd48, %rd48};
	add.s64 	%rd62, %rd60, %rd61;
	st.global.v2.u64 	[%rd62], {%rd48, %rd48};
	st.global.v2.u64 	[%rd62+16], {%rd48, %rd48};
	add.s64 	%rd63, %rd62, %rd61;
	st.global.v2.u64 	[%rd63], {%rd48, %rd48};
	st.global.v2.u64 	[%rd63+16], {%rd48, %rd48};
	add.s64 	%rd64, %rd63, %rd61;
	st.global.v2.u64 	[%rd64], {%rd48, %rd48};
	st.global.v2.u64 	[%rd64+16], {%rd48, %rd48};
	add.s64 	%rd79, %rd65, %rd79;
	setp.lt.u64 	%p7, %rd79, %rd4;
	@%p7 bra 	$L__BB6_9;
$L__BB6_10:
	cvt.u32.u64 	%r10, %rd2;
	setp.ne.s32 	%p8, %r10, 0;
	and.b64  	%rd84, %rd49, -4;
	setp.eq.s64 	%p9, %rd84, %rd49;
	or.pred  	%p10, %p8, %p9;
	@%p10 bra 	$L__BB6_23;
	add.s64 	%rd66, %rd84, 1;
	max.u64 	%rd24, %rd49, %rd66;
	sub.s64 	%rd25, %rd24, %rd84;
	and.b64  	%rd26, %rd25, 15;
	sub.s64 	%rd67, %rd84, %rd24;
	setp.gt.u64 	%p11, %rd67, -16;
	@%p11 bra 	$L__BB6_14;
	and.b64  	%rd82, %rd25, -16;
	shl.b64 	%rd68, %rd4, 5;
	add.s64 	%rd69, %rd68, %rd1;
	add.s64 	%rd81, %rd69, 64;
$L__BB6_13:
	.pragma "nounroll";
	st.global.u64 	[%rd81+-64], %rd48;
	st.global.u64 	[%rd81+-56], %rd48;
	st.global.u64 	[%rd81+-48], %rd48;
	st.global.u64 	[%rd81+-40], %rd48;
	st.global.u64 	[%rd81+-32], %rd48;
	st.global.u64 	[%rd81+-24], %rd48;
	st.global.u64 	[%rd81+-16], %rd48;
	st.global.u64 	[%rd81+-8], %rd48;
	st.global.u64 	[%rd81], %rd48;
	st.global.u64 	[%rd81+8], %rd48;
	st.global.u64 	[%rd81+16], %rd48;
	st.global.u64 	[%rd81+24], %rd48;
	st.global.u64 	[%rd81+32], %rd48;
	st.global.u64 	[%rd81+40], %rd48;
	st.global.u64 	[%rd81+48], %rd48;
	st.global.u64 	[%rd81+56], %rd48;
	add.s64 	%rd84, %rd84, 16;
	add.s64 	%rd82, %rd82, -16;
	add.s64 	%rd81, %rd81, 128;
	setp.ne.s64 	%p12, %rd82, 0;
	@%p12 bra 	$L__BB6_13;
$L__BB6_14:
	setp.eq.s64 	%p13, %rd26, 0;
	@%p13 bra 	$L__BB6_23;
	and.b64  	%rd36, %rd25, 7;
	setp.lt.u64 	%p14, %rd26, 8;
	@%p14 bra 	$L__BB6_17;
	shl.b64 	%rd70, %rd84, 3;
	add.s64 	%rd71, %rd1, %rd70;
	st.global.u64 	[%rd71], %rd48;
	st.global.u64 	[%rd71+8], %rd48;
	st.global.u64 	[%rd71+16], %rd48;
	st.global.u64 	[%rd71+24], %rd48;
	st.global.u64 	[%rd71+32], %rd48;
	st.global.u64 	[%rd71+40], %rd48;
	st.global.u64 	[%rd71+48], %rd48;
	st.global.u64 	[%rd71+56], %rd48;
	add.s64 	%rd84, %rd84, 8;
$L__BB6_17:
	setp.eq.s64 	%p15, %rd36, 0;
	@%p15 bra 	$L__BB6_23;
	and.b64  	%rd39, %rd24, 3;
	setp.lt.u64 	%p16, %rd36, 4;
	@%p16 bra 	$L__BB6_20;
	shl.b64 	%rd72, %rd84, 3;
	add.s64 	%rd73, %rd1, %rd72;
	st.global.u64 	[%rd73], %rd48;
	st.global.u64 	[%rd73+8], %rd48;
	st.global.u64 	[%rd73+16], %rd48;
	st.global.u64 	[%rd73+24], %rd48;
	add.s64 	%rd84, %rd84, 4;
$L__BB6_20:
	setp.eq.s64 	%p17, %rd39, 0;
	@%p17 bra 	$L__BB6_23;
	shl.b64 	%rd74, %rd84, 3;
	add.s64 	%rd88, %rd1, %rd74;
	neg.s64 	%rd87, %rd39;
$L__BB6_22:
	.pragma "nounroll";
	st.global.u64 	[%rd88], %rd48;
	add.s64 	%rd88, %rd88, 8;
	add.s64 	%rd87, %rd87, 1;
	setp.ne.s64 	%p18, %rd87, 0;
	@%p18 bra 	$L__BB6_22;
$L__BB6_23:
	ret;

}
	// .globl	fill_u8_vec4
.visible .entry fill_u8_vec4(
	.param .u64 .ptr .align 1 fill_u8_vec4_param_0,
	.param .u8 fill_u8_vec4_param_1,
	.param .u64 fill_u8_vec4_param_2
)
{
	.reg .pred 	%p<19>;
	.reg .b16 	%rs<2>;
	.reg .b32 	%r<17>;
	.reg .b64 	%rd<78>;

	ld.param.u64 	%rd46, [fill_u8_vec4_param_0];
	ld.param.u8 	%rs1, [fill_u8_vec4_param_1];
	ld.param.u64 	%rd45, [fill_u8_vec4_param_2];
	cvta.to.global.u64 	%rd1, %rd46;
	mov.u32 	%r1, %ctaid.x;
	mov.u32 	%r2, %ntid.x;
	mov.u32 	%r3, %tid.x;
	mad.lo.s32 	%r4, %r1, %r2, %r3;
	cvt.u64.u32 	%rd2, %r4;
	mov.u32 	%r5, %nctaid.x;
	mul.lo.s32 	%r6, %r2, %r5;
	cvt.u64.u32 	%rd3, %r6;
	shr.u64 	%rd4, %rd45, 2;
	setp.le.u64 	%p1, %rd4, %rd2;
	@%p1 bra 	$L__BB7_10;
	add.s64 	%rd47, %rd3, %rd2;
	max.u64 	%rd48, %rd4, %rd47;
	setp.lt.u64 	%p2, %rd47, %rd4;
	selp.u64 	%rd5, 1, 0, %p2;
	add.s64 	%rd49, %rd47, %rd5;
	sub.s64 	%rd6, %rd48, %rd49;
	and.b64  	%rd50, %rd6, -4294967296;
	setp.ne.s64 	%p3, %rd50, 0;
	@%p3 bra 	$L__BB7_3;
	cvt.u32.u64 	%r7, %rd3;
	cvt.u32.u64 	%r8, %rd6;
	div.u32 	%r9, %r8, %r7;
	cvt.u64.u32 	%rd65, %r9;
	bra.uni 	$L__BB7_4;
$L__BB7_3:
	div.u64 	%rd65, %rd6, %rd3;
$L__BB7_4:
	add.s64 	%rd10, %rd65, %rd5;
	and.b64  	%rd51, %rd10, 3;
	setp.eq.s64 	%p4, %rd51, 3;
	mov.u64 	%rd69, %rd2;
	@%p4 bra 	$L__BB7_7;
	shl.b64 	%rd52, %rd2, 2;
	add.s64 	%rd67, %rd1, %rd52;
	shl.b64 	%rd12, %rd3, 2;
	add.s64 	%rd53, %rd10, 1;
	and.b64  	%rd66, %rd53, 3;
	cvt.u32.u16 	%r10, %rs1;
	prmt.b32 	%r11, %r10, %r10, 0x3340U;
	prmt.b32 	%r12, %r11, %r11, 0x5410U;
	mov.u64 	%rd69, %rd2;
$L__BB7_6:
	.pragma "nounroll";
	st.global.u32 	[%rd67], %r12;
	add.s64 	%rd69, %rd69, %rd3;
	add.s64 	%rd67, %rd67, %rd12;
	add.s64 	%rd66, %rd66, -1;
	setp.ne.s64 	%p5, %rd66, 0;
	@%p5 bra 	$L__BB7_6;
$L__BB7_7:
	setp.lt.u64 	%p6, %rd10, 3;
	@%p6 bra 	$L__BB7_10;
	cvt.u32.u16 	%r13, %rs1;
	prmt.b32 	%r14, %r13, %r13, 0x3340U;
	prmt.b32 	%r15, %r14, %r14, 0x5410U;
	shl.b64 	%rd56, %rd3, 2;
$L__BB7_9:
	shl.b64 	%rd54, %rd69, 2;
	add.s64 	%rd55, %rd1, %rd54;
	st.global.u32 	[%rd55], %r15;
	add.s64 	%rd57, %rd55, %rd56;
	st.global.u32 	[%rd57], %r15;
	add.s64 	%rd58, %rd57, %rd56;
	st.global.u32 	[%rd58], %r15;
	add.s64 	%rd59, %rd58, %rd56;
	st.global.u32 	[%rd59], %r15;
	add.s64 	%rd69, %rd56, %rd69;
	setp.lt.u64 	%p7, %rd69, %rd4;
	@%p7 bra 	$L__BB7_9;
$L__BB7_10:
	cvt.u32.u64 	%r16, %rd2;
	setp.ne.s32 	%p8, %r16, 0;
	and.b64  	%rd73, %rd45, -4;
	setp.eq.s64 	%p9, %rd73, %rd45;
	or.pred  	%p10, %p8, %p9;
	@%p10 bra 	$L__BB7_23;
	add.s64 	%rd60, %rd73, 1;
	max.u64 	%rd24, %rd45, %rd60;
	sub.s64 	%rd25, %rd24, %rd73;
	and.b64  	%rd26, %rd25, 15;
	sub.s64 	%rd61, %rd73, %rd24;
	setp.gt.u64 	%p11, %rd61, -16;
	@%p11 bra 	$L__BB7_14;
	and.b64  	%rd71, %rd25, -16;
$L__BB7_13:
	.pragma "nounroll";
	add.s64 	%rd62, %rd1, %rd73;
	st.global.u8 	[%rd62], %rs1;
	st.global.u8 	[%rd62+1], %rs1;
	st.global.u8 	[%rd62+2], %rs1;
	st.global.u8 	[%rd62+3], %rs1;
	st.global.u8 	[%rd62+4], %rs1;
	st.global.u8 	[%rd62+5], %rs1;
	st.global.u8 	[%rd62+6], %rs1;
	st.global.u8 	[%rd62+7], %rs1;
	st.global.u8 	[%rd62+8], %rs1;
	st.global.u8 	[%rd62+9], %rs1;
	st.global.u8 	[%rd62+10], %rs1;
	st.global.u8 	[%rd62+11], %rs1;
	st.global.u8 	[%rd62+12], %rs1;
	st.global.u8 	[%rd62+13], %rs1;
	st.global.u8 	[%rd62+14], %rs1;
	st.global.u8 	[%rd62+15], %rs1;
	add.s64 	%rd73, %rd73, 16;
	add.s64 	%rd71, %rd71, -16;
	setp.ne.s64 	%p12, %rd71, 0;
	@%p12 bra 	$L__BB7_13;
$L__BB7_14:
	setp.eq.s64 	%p13, %rd26, 0;
	@%p13 bra 	$L__BB7_23;
	and.b64  	%rd33, %rd25, 7;
	setp.lt.u64 	%p14, %rd26, 8;
	@%p14 bra 	$L__BB7_17;
	add.s64 	%rd63, %rd1, %rd73;
	st.global.u8 	[%rd63], %rs1;
	st.global.u8 	[%rd63+1], %rs1;
	st.global.u8 	[%rd63+2], %rs1;
	st.global.u8 	[%rd63+3], %rs1;
	st.global.u8 	[%rd63+4], %rs1;
	st.global.u8 	[%rd63+5], %rs1;
	st.global.u8 	[%rd63+6], %rs1;
	st.global.u8 	[%rd63+7], %rs1;
	add.s64 	%rd73, %rd73, 8;
$L__BB7_17:
	setp.eq.s64 	%p15, %rd33, 0;
	@%p15 bra 	$L__BB7_23;
	and.b64  	%rd36, %rd24, 3;
	setp.lt.u64 	%p16, %rd33, 4;
	@%p16 bra 	$L__BB7_20;
	add.s64 	%rd64, %rd1, %rd73;
	st.global.u8 	[%rd64], %rs1;
	st.global.u8 	[%rd64+1], %rs1;
	st.global.u8 	[%rd64+2], %rs1;
	st.global.u8 	[%rd64+3], %rs1;
	add.s64 	%rd73, %rd73, 4;
$L__BB7_20:
	setp.eq.s64 	%p17, %rd36, 0;
	@%p17 bra 	$L__BB7_23;
	add.s64 	%rd77, %rd1, %rd73;
	neg.s64 	%rd76, %rd36;
$L__BB7_22:
	.pragma "nounroll";
	st.global.u8 	[%rd77], %rs1;
	add.s64 	%rd77, %rd77, 1;
	add.s64 	%rd76, %rd76, 1;
	setp.ne.s64 	%p18, %rd76, 0;
	@%p18 bra 	$L__BB7_22;
$L__BB7_23:
	ret;

}
	// .globl	fill_u16_vec4
.visible .entry fill_u16_vec4(
	.param .u64 .ptr .align 1 fill_u16_vec4_param_0,
	.param .u16 fill_u16_vec4_param_1,
	.param .u64 fill_u16_vec4_param_2
)
{
	.reg .pred 	%p<19>;
	.reg .b16 	%rs<2>;
	.reg .b32 	%r<11>;
	.reg .b64 	%rd<87>;

	ld.param.u64 	%rd49, [fill_u16_vec4_param_0];
	ld.param.u16 	%rs1, [fill_u16_vec4_param_1];
	ld.param.u64 	%rd48, [fill_u16_vec4_param_2];
	cvta.to.global.u64 	%rd1, %rd49;
	mov.u32 	%r1, %ctaid.x;
	mov.u32 	%r2, %ntid.x;
	mov.u32 	%r3, %tid.x;
	mad.lo.s32 	%r4, %r1, %r2, %r3;
	cvt.u64.u32 	%rd2, %r4;
	mov.u32 	%r5, %nctaid.x;
	mul.lo.s32 	%r6, %r2, %r5;
	cvt.u64.u32 	%rd3, %r6;
	shr.u64 	%rd4, %rd48, 2;
	setp.le.u64 	%p1, %rd4, %rd2;
	@%p1 bra 	$L__BB8_10;
	add.s64 	%rd50, %rd3, %rd2;
	max.u64 	%rd51, %rd4, %rd50;
	setp.lt.u64 	%p2, %rd50, %rd4;
	selp.u64 	%rd5, 1, 0, %p2;
	add.s64 	%rd52, %rd50, %rd5;
	sub.s64 	%rd6, %rd51, %rd52;
	and.b64  	%rd53, %rd6, -4294967296;
	setp.ne.s64 	%p3, %rd53, 0;
	@%p3 bra 	$L__BB8_3;
	cvt.u32.u64 	%r7, %rd3;
	cvt.u32.u64 	%r8, %rd6;
	div.u32 	%r9, %r8, %r7;
	cvt.u64.u32 	%rd73, %r9;
	bra.uni 	$L__BB8_4;
$L__BB8_3:
	div.u64 	%rd73, %rd6, %rd3;
$L__BB8_4:
	add.s64 	%rd10, %rd73, %rd5;
	and.b64  	%rd54, %rd10, 3;
	setp.eq.s64 	%p4, %rd54, 3;
	mov.u64 	%rd77, %rd2;
	@%p4 bra 	$L__BB8_7;
	shl.b64 	%rd55, %rd2, 3;
	add.s64 	%rd75, %rd1, %rd55;
	shl.b64 	%rd12, %rd3, 3;
	add.s64 	%rd56, %rd10, 1;
	and.b64  	%rd74, %rd56, 3;
	mov.u64 	%rd77, %rd2;
$L__BB8_6:
	.pragma "nounroll";
	st.global.v4.u16 	[%rd75], {%rs1, %rs1, %rs1, %rs1};
	add.s64 	%rd77, %rd77, %rd3;
	add.s64 	%rd75, %rd75, %rd12;
	add.s64 	%rd74, %rd74, -1;
	setp.ne.s64 	%p5, %rd74, 0;
	@%p5 bra 	$L__BB8_6;
$L__BB8_7:
	setp.lt.u64 	%p6, %rd10, 3;
	@%p6 bra 	$L__BB8_10;
	shl.b64 	%rd59, %rd3, 3;
	shl.b64 	%rd63, %rd3, 2;
$L__BB8_9:
	shl.b64 	%rd57, %rd77, 3;
	add.s64 	%rd58, %rd1, %rd57;
	st.global.v4.u16 	[%rd58], {%rs1, %rs1, %rs1, %rs1};
	add.s64 	%rd60, %rd58, %rd59;
	st.global.v4.u16 	[%rd60], {%rs1, %rs1, %rs1, %rs1};
	add.s64 	%rd61, %rd60, %rd59;
	st.global.v4.u16 	[%rd61], {%rs1, %rs1, %rs1, %rs1};
	add.s64 	%rd62, %rd61, %rd59;
	st.global.v4.u16 	[%rd62], {%rs1, %rs1, %rs1, %rs1};
	add.s64 	%rd77, %rd63, %rd77;
	setp.lt.u64 	%p7, %rd77, %rd4;
	@%p7 bra 	$L__BB8_9;
$L__BB8_10:
	cvt.u32.u64 	%r10, %rd2;
	setp.ne.s32 	%p8, %r10, 0;
	and.b64  	%rd82, %rd48, -4;
	setp.eq.s64 	%p9, %rd82, %rd48;
	or.pred  	%p10, %p8, %p9;
	@%p10 bra 	$L__BB8_23;
	add.s64 	%rd64, %rd82, 1;
	max.u64 	%rd24, %rd48, %rd64;
	sub.s64 	%rd25, %rd24, %rd82;
	and.b64  	%rd26, %rd25, 15;
	sub.s64 	%rd65, %rd82, %rd24;
	setp.gt.u64 	%p11, %rd65, -16;
	@%p11 bra 	$L__BB8_14;
	and.b64  	%rd80, %rd25, -16;
	shl.b64 	%rd66, %rd4, 3;
	add.s64 	%rd67, %rd66, %rd1;
	add.s64 	%rd79, %rd67, 16;
$L__BB8_13:
	.pragma "nounroll";
	st.global.u16 	[%rd79+-16], %rs1;
	st.global.u16 	[%rd79+-14], %rs1;
	st.global.u16 	[%rd79+-12], %rs1;
	st.global.u16 	[%rd79+-10], %rs1;
	st.global.u16 	[%rd79+-8], %rs1;
	st.global.u16 	[%rd79+-6], %rs1;
	st.global.u16 	[%rd79+-4], %rs1;
	st.global.u16 	[%rd79+-2], %rs1;
	st.global.u16 	[%rd79], %rs1;
	st.global.u16 	[%rd79+2], %rs1;
	st.global.u16 	[%rd79+4], %rs1;
	st.global.u16 	[%rd79+6], %rs1;
	st.global.u16 	[%rd79+8], %rs1;
	st.global.u16 	[%rd79+10], %rs1;
	st.global.u16 	[%rd79+12], %rs1;
	st.global.u16 	[%rd79+14], %rs1;
	add.s64 	%rd82, %rd82, 16;
	add.s64 	%rd80, %rd80, -16;
	add.s64 	%rd79, %rd79, 32;
	setp.ne.s64 	%p12, %rd80, 0;
	@%p12 bra 	$L__BB8_13;
$L__BB8_14:
	setp.eq.s64 	%p13, %rd26, 0;
	@%p13 bra 	$L__BB8_23;
	and.b64  	%rd36, %rd25, 7;
	setp.lt.u64 	%p14, %rd26, 8;
	@%p14 bra 	$L__BB8_17;
	shl.b64 	%rd68, %rd82, 1;
	add.s64 	%rd69, %rd1, %rd68;
	st.global.u16 	[%rd69], %rs1;
	st.global.u16 	[%rd69+2], %rs1;
	st.global.u16 	[%rd69+4], %rs1;
	st.global.u16 	[%rd69+6], %rs1;
	st.global.u16 	[%rd69+8], %rs1;
	st.global.u16 	[%rd69+10], %rs1;
	st.global.u16 	[%rd69+12], %rs1;
	st.global.u16 	[%rd69+14], %rs1;
	add.s64 	%rd82, %rd82, 8;
$L__BB8_17:
	setp.eq.s64 	%p15, %rd36, 0;
	@%p15 bra 	$L__BB8_23;
	and.b64  	%rd39, %rd24, 3;
	setp.lt.u64 	%p16, %rd36, 4;
	@%p16 bra 	$L__BB8_20;
	shl.b64 	%rd70, %rd82, 1;
	add.s64 	%rd71, %rd1, %rd70;
	st.global.u16 	[%rd71], %rs1;
	st.global.u16 	[%rd71+2], %rs1;
	st.global.u16 	[%rd71+4], %rs1;
	st.global.u16 	[%rd71+6], %rs1;
	add.s64 	%rd82, %rd82, 4;
$L__BB8_20:
	setp.eq.s64 	%p17, %rd39, 0;
	@%p17 bra 	$L__BB8_23;
	shl.b64 	%rd72, %rd82, 1;
	add.s64 	%rd86, %rd1, %rd72;
	neg.s64 	%rd85, %rd39;
$L__BB8_22:
	.pragma "nounroll";
	st.global.u16 	[%rd86], %rs1;
	add.s64 	%rd86, %rd86, 2;
	add.s64 	%rd85, %rd85, 1;
	setp.ne.s64 	%p18, %rd85, 0;
	@%p18 bra 	$L__BB8_22;
$L__BB8_23:
	ret;

}
	// .globl	fill_u32_vec4
.visible .entry fill_u32_vec4(
	.param .u64 .ptr .align 1 fill_u32_vec4_param_0,
	.param .u32 fill_u32_vec4_param_1,
	.param .u64 fill_u32_vec4_param_2
)
{
	.reg .pred 	%p<19>;
	.reg .b32 	%r<12>;
	.reg .b64 	%rd<87>;

	ld.param.u64 	%rd49, [fill_u32_vec4_param_0];
	ld.param.u32 	%r1, [fill_u32_vec4_param_1];
	ld.param.u64 	%rd48, [fill_u32_vec4_param_2];
	cvta.to.global.u64 	%rd1, %rd49;
	mov.u32 	%r2, %ctaid.x;
	mov.u32 	%r3, %ntid.x;
	mov.u32 	%r4, %tid.x;
	mad.lo.s32 	%r5, %r2, %r3, %r4;
	cvt.u64.u32 	%rd2, %r5;
	mov.u32 	%r6, %nctaid.x;
	mul.lo.s32 	%r7, %r3, %r6;
	cvt.u64.u32 	%rd3, %r7;
	shr.u64 	%rd4, %rd48, 2;
	setp.le.u64 	%p1, %rd4, %rd2;
	@%p1 bra 	$L__BB9_10;
	add.s64 	%rd50, %rd3, %rd2;
	max.u64 	%rd51, %rd4, %rd50;
	setp.lt.u64 	%p2, %rd50, %rd4;
	selp.u64 	%rd5, 1, 0, %p2;
	add.s64 	%rd52, %rd50, %rd5;
	sub.s64 	%rd6, %rd51, %rd52;
	and.b64  	%rd53, %rd6, -4294967296;
	setp.ne.s64 	%p3, %rd53, 0;
	@%p3 bra 	$L__BB9_3;
	cvt.u32.u64 	%r8, %rd3;
	cvt.u32.u64 	%r9, %rd6;
	div.u32 	%r10, %r9, %r8;
	cvt.u64.u32 	%rd73, %r10;
	bra.uni 	$L__BB9_4;
$L__BB9_3:
	div.u64 	%rd73, %rd6, %rd3;
$L__BB9_4:
	add.s64 	%rd10, %rd73, %rd5;
	and.b64  	%rd54, %rd10, 3;
	setp.eq.s64 	%p4, %rd54, 3;
	mov.u64 	%rd77, %rd2;
	@%p4 bra 	$L__BB9_7;
	shl.b64 	%rd55, %rd2, 4;
	add.s64 	%rd75, %rd1, %rd55;
	shl.b64 	%rd12, %rd3, 4;
	add.s64 	%rd56, %rd10, 1;
	and.b64  	%rd74, %rd56, 3;
	mov.u64 	%rd77, %rd2;
$L__BB9_6:
	.pragma "nounroll";
	st.global.v4.u32 	[%rd75], {%r1, %r1, %r1, %r1};
	add.s64 	%rd77, %rd77, %rd3;
	add.s64 	%rd75, %rd75, %rd12;
	add.s64 	%rd74, %rd74, -1;
	setp.ne.s64 	%p5, %rd74, 0;
	@%p5 bra 	$L__BB9_6;
$L__BB9_7:
	setp.lt.u64 	%p6, %rd10, 3;
	@%p6 bra 	$L__BB9_10;
	shl.b64 	%rd59, %rd3, 4;
	shl.b64 	%rd63, %rd3, 2;
$L__BB9_9:
	shl.b64 	%rd57, %rd77, 4;
	add.s64 	%rd58, %rd1, %rd57;
	st.global.v4.u32 	[%rd58], {%r1, %r1, %r1, %r1};
	add.s64 	%rd60, %rd58, %rd59;
	st.global.v4.u32 	[%rd60], {%r1, %r1, %r1, %r1};
	add.s64 	%rd61, %rd60, %rd59;
	st.global.v4.u32 	[%rd61], {%r1, %r1, %r1, %r1};
	add.s64 	%rd62, %rd61, %rd59;
	st.global.v4.u32 	[%rd62], {%r1, %r1, %r1, %r1};
	add.s64 	%rd77, %rd63, %rd77;
	setp.lt.u64 	%p7, %rd77, %rd4;
	@%p7 bra 	$L__BB9_9;
$L__BB9_10:
	cvt.u32.u64 	%r11, %rd2;
	setp.ne.s32 	%p8, %r11, 0;
	and.b64  	%rd82, %rd48, -4;
	setp.eq.s64 	%p9, %rd82, %rd48;
	or.pred  	%p10, %p8, %p9;
	@%p10 bra 	$L__BB9_23;
	add.s64 	%rd64, %rd82, 1;
	max.u64 	%rd24, %rd48, %rd64;
	sub.s64 	%rd25, %rd24, %rd82;
	and.b64  	%rd26, %rd25, 15;
	sub.s64 	%rd65, %rd82, %rd24;
	setp.gt.u64 	%p11, %rd65, -16;
	@%p11 bra 	$L__BB9_14;
	and.b64  	%rd80, %rd25, -16;
	shl.b64 	%rd66, %rd4, 4;
	add.s64 	%rd67, %rd66, %rd1;
	add.s64 	%rd79, %rd67, 32;
$L__BB9_13:
	.pragma "nounroll";
	st.global.u32 	[%rd79+-32], %r1;
	st.global.u32 	[%rd79+-28], %r1;
	st.global.u32 	[%rd79+-24], %r1;
	st.global.u32 	[%rd79+-20], %r1;
	st.global.u32 	[%rd79+-16], %r1;
	st.global.u32 	[%rd79+-12], %r1;
	st.global.u32 	[%rd79+-8], %r1;
	st.global.u32 	[%rd79+-4], %r1;
	st.global.u32 	[%rd79], %r1;
	st.global.u32 	[%rd79+4], %r1;
	st.global.u32 	[%rd79+8], %r1;
	st.global.u32 	[%rd79+12], %r1;
	st.global.u32 	[%rd79+16], %r1;
	st.global.u32 	[%rd79+20], %r1;
	st.global.u32 	[%rd79+24], %r1;
	st.global.u32 	[%rd79+28], %r1;
	add.s64 	%rd82, %rd82, 16;
	add.s64 	%rd80, %rd80, -16;
	add.s64 	%rd79, %rd79, 64;
	setp.ne.s64 	%p12, %rd80, 0;
	@%p12 bra 	$L__BB9_13;
$L__BB9_14:
	setp.eq.s64 	%p13, %rd26, 0;
	@%p13 bra 	$L__BB9_23;
	and.b64  	%rd36, %rd25, 7;
	setp.lt.u64 	%p14, %rd26, 8;
	@%p14 bra 	$L__BB9_17;
	shl.b64 	%rd68, %rd82, 2;
	add.s64 	%rd69, %rd1, %rd68;
	st.global.u32 	[%rd69], %r1;
	st.global.u32 	[%rd69+4], %r1;
	st.global.u32 	[%rd69+8], %r1;
	st.global.u32 	[%rd69+12], %r1;
	st.global.u32 	[%rd69+16], %r1;
	st.global.u32 	[%rd69+20], %r1;
	st.global.u32 	[%rd69+24], %r1;
	st.global.u32 	[%rd69+28], %r1;
	add.s64 	%rd82, %rd82, 8;
$L__BB9_17:
	setp.eq.s64 	%p15, %rd36, 0;
	@%p15 bra 	$L__BB9_23;
	and.b64  	%rd39, %rd24, 3;
	setp.lt.u64 	%p16, %rd36, 4;
	@%p16 bra 	$L__BB9_20;
	shl.b64 	%rd70, %rd82, 2;
	add.s64 	%rd71, %rd1, %rd70;
	st.global.u32 	[%rd71], %r1;
	st.global.u32 	[%rd71+4], %r1;
	st.global.u32 	[%rd71+8], %r1;
	st.global.u32 	[%rd71+12], %r1;
	add.s64 	%rd82, %rd82, 4;
$L__BB9_20:
	setp.eq.s64 	%p17, %rd39, 0;
	@%p17 bra 	$L__BB9_23;
	shl.b64 	%rd72, %rd82, 2;
	add.s64 	%rd86, %rd1, %rd72;
	neg.s64 	%rd85, %rd39;
$L__BB9_22:
	.pragma "nounroll";
	st.global.u32 	[%rd86], %r1;
	add.s64 	%rd86, %rd86, 4;
	add.s64 	%rd85, %rd85, 1;
	setp.ne.s64 	%p18, %rd85, 0;
	@%p18 bra 	$L__BB9_22;
$L__BB9_23:
	ret;

}
	// .globl	fill_u64_vec4
.visible .entry fill_u64_vec4(
	.param .u64 .ptr .align 1 fill_u64_vec4_param_0,
	.param .u64 fill_u64_vec4_param_1,
	.param .u64 fill_u64_vec4_param_2
)
{
	.reg .pred 	%p<19>;
	.reg .b32 	%r<11>;
	.reg .b64 	%rd<89>;

	ld.param.u64 	%rd50, [fill_u64_vec4_param_0];
	ld.param.u64 	%rd48, [fill_u64_vec4_param_1];
	ld.param.u64 	%rd49, [fill_u64_vec4_param_2];
	cvta.to.global.u64 	%rd1, %rd50;
	mov.u32 	%r1, %ctaid.x;
	mov.u32 	%r2, %ntid.x;
	mov.u32 	%r3, %tid.x;
	mad.lo.s32 	%r4, %r1, %r2, %r3;
	cvt.u64.u32 	%rd2, %r4;
	mov.u32 	%r5, %nctaid.x;
	mul.lo.s32 	%r6, %r2, %r5;
	cvt.u64.u32 	%rd3, %r6;
	shr.u64 	%rd4, %rd49, 2;
	setp.le.u64 	%p1, %rd4, %rd2;
	@%p1 bra 	$L__BB10_10;
	add.s64 	%rd51, %rd3, %rd2;
	max.u64 	%rd52, %rd4, %rd51;
	setp.lt.u64 	%p2, %rd51, %rd4;
	selp.u64 	%rd5, 1, 0, %p2;
	add.s64 	%rd53, %rd51, %rd5;
	sub.s64 	%rd6, %rd52, %rd53;
	and.b64  	%rd54, %rd6, -4294967296;
	setp.ne.s64 	%p3, %rd54, 0;
	@%p3 bra 	$L__BB10_3;
	cvt.u32.u64 	%r7, %rd3;
	cvt.u32.u64 	%r8, %rd6;
	div.u32 	%r9, %r8, %r7;
	cvt.u64.u32 	%rd75, %r9;
	bra.uni 	$L__BB10_4;
$L__BB10_3:
	div.u64 	%rd75, %rd6, %rd3;
$L__BB10_4:
	add.s64 	%rd10, %rd75, %rd5;
	and.b64  	%rd55, %rd10, 3;
	setp.eq.s64 	%p4, %rd55, 3;
	mov.u64 	%rd79, %rd2;
	@%p4 bra 	$L__BB10_7;
	shl.b64 	%rd56, %rd2, 5;
	add.s64 	%rd57, %rd56, %rd1;
	add.s64 	%rd77, %rd57, 16;
	shl.b64 	%rd12, %rd3, 5;
	add.s64 	%rd58, %rd10, 1;
	and.b64  	%rd76, %rd58, 3;
	mov.u64 	%rd79, %rd2;
$L__BB10_6:
	.pragma "nounroll";
	st.global.v2.u64 	[%rd77+-16], {%rd48, %rd48};
	st.global.v2.u64 	[%rd77], {%rd48, %rd48};
	add.s64 	%rd79, %rd79, %rd3;
	add.s64 	%rd77, %rd77, %rd12;
	add.s64 	%rd76, %rd76, -1;
	setp.ne.s64 	%p5, %rd76, 0;
	@%p5 bra 	$L__BB10_6;
$L__BB10_7:
	setp.lt.u64 	%p6, %rd10, 3;
	@%p6 bra 	$L__BB10_10;
	shl.b64 	%rd61, %rd3, 5;
	shl.b64 	%rd65, %rd3, 2;
$L__BB10_9:
	shl.b64 	%rd59, %rd79, 5;
	add.s64 	%rd60, %rd1, %rd59;
	st.global.v2.u64 	[%rd60], {%rd48, %rd48};
	st.global.v2.u64 	[%rd60+16], {%rd48, %rd48};
	add.s64 	%rd62, %rd60, %rd61;
	st.global.v2.u64 	[%rd62], {%rd48, %rd48};
	st.global.v2.u64 	[%rd62+16], {%rd48, %rd48};
	add.s64 	%rd63, %rd62, %rd61;
	st.global.v2.u64 	[%rd63], {%rd48, %rd48};
	st.global.v2.u64 	[%rd63+16], {%rd48, %rd48};
	add.s64 	%rd64, %rd63, %rd61;
	st.global.v2.u64 	[%rd64], {%rd48, %rd48};
	st.global.v2.u64 	[%rd64+16], {%rd48, %rd48};
	add.s64 	%rd79, %rd65, %rd79;
	setp.lt.u64 	%p7, %rd79, %rd4;
	@%p7 bra 	$L__BB10_9;
$L__BB10_10:
	cvt.u32.u64 	%r10, %rd2;
	setp.ne.s32 	%p8, %r10, 0;
	and.b64  	%rd84, %rd49, -4;
	setp.eq.s64 	%p9, %rd84, %rd49;
	or.pred  	%p10, %p8, %p9;
	@%p10 bra 	$L__BB10_23;
	add.s64 	%rd66, %rd84, 1;
	max.u64 	%rd24, %rd49, %rd66;
	sub.s64 	%rd25, %rd24, %rd84;
	and.b64  	%rd26, %rd25, 15;
	sub.s64 	%rd67, %rd84, %rd24;
	setp.gt.u64 	%p11, %rd67, -16;
	@%p11 bra 	$L__BB10_14;
	and.b64  	%rd82, %rd25, -16;
	shl.b64 	%rd68, %rd4, 5;
	add.s64 	%rd69, %rd68, %rd1;
	add.s64 	%rd81, %rd69, 64;
$L__BB10_13:
	.pragma "nounroll";
	st.global.u64 	[%rd81+-64], %rd48;
	st.global.u64 	[%rd81+-56], %rd48;
	st.global.u64 	[%rd81+-48], %rd48;
	st.global.u64 	[%rd81+-40], %rd48;
	st.global.u64 	[%rd81+-32], %rd48;
	st.global.u64 	[%rd81+-24], %rd48;
	st.global.u64 	[%rd81+-16], %rd48;
	st.global.u64 	[%rd81+-8], %rd48;
	st.global.u64 	[%rd81], %rd48;
	st.global.u64 	[%rd81+8], %rd48;
	st.global.u64 	[%rd81+16], %rd48;
	st.global.u64 	[%rd81+24], %rd48;
	st.global.u64 	[%rd81+32], %rd48;
	st.global.u64 	[%rd81+40], %rd48;
	st.global.u64 	[%rd81+48], %rd48;
	st.global.u64 	[%rd81+56], %rd48;
	add.s64 	%rd84, %rd84, 16;
	add.s64 	%rd82, %rd82, -16;
	add.s64 	%rd81, %rd81, 128;
	setp.ne.s64 	%p12, %rd82, 0;
	@%p12 bra 	$L__BB10_13;
$L__BB10_14:
	setp.eq.s64 	%p13, %rd26, 0;
	@%p13 bra 	$L__BB10_23;
	and.b64  	%rd36, %rd25, 7;
	setp.lt.u64 	%p14, %rd26, 8;
	@%p14 bra 	$L__BB10_17;
	shl.b64 	%rd70, %rd84, 3;
	add.s64 	%rd71, %rd1, %rd70;
	st.global.u64 	[%rd71], %rd48;
	st.global.u64 	[%rd71+8], %rd48;
	st.global.u64 	[%rd71+16], %rd48;
	st.global.u64 	[%rd71+24], %rd48;
	st.global.u64 	[%rd71+32], %rd48;
	st.global.u64 	[%rd71+40], %rd48;
	st.global.u64 	[%rd71+48], %rd48;
	st.global.u64 	[%rd71+56], %rd48;
	add.s64 	%rd84, %rd84, 8;
$L__BB10_17:
	setp.eq.s64 	%p15, %rd36, 0;
	@%p15 bra 	$L__BB10_23;
	and.b64  	%rd39, %rd24, 3;
	setp.lt.u64 	%p16, %rd36, 4;
	@%p16 bra 	$L__BB10_20;
	shl.b64 	%rd72, %rd84, 3;
	add.s64 	%rd73, %rd1, %rd72;
	st.global.u64 	[%rd73], %rd48;
	st.global.u64 	[%rd73+8], %rd48;
	st.global.u64 	[%rd73+16], %rd48;
	st.global.u64 	[%rd73+24], %rd48;
	add.s64 	%rd84, %rd84, 4;
$L__BB10_20:
	setp.eq.s64 	%p17, %rd39, 0;
	@%p17 bra 	$L__BB10_23;
	shl.b64 	%rd74, %rd84, 3;
	add.s64 	%rd88, %rd1, %rd74;
	neg.s64 	%rd87, %rd39;
$L__BB10_22:
	.pragma "nounroll";
	st.global.u64 	[%rd88], %rd48;
	add.s64 	%rd88, %rd88, 8;
	add.s64 	%rd87, %rd87, 1;
	setp.ne.s64 	%p18, %rd87, 0;
	@%p18 bra 	$L__BB10_22;
$L__BB10_23:
	ret;

}


// ===== COMPILED SASS (sm_100) =====

	.target	sm_100

	.elftype	@"ET_EXEC"


//--------------------- .note.nv.tkinfo           --------------------------
	.section	.note.nv.tkinfo,"",@"SHT_NOTE"
	.sectionflags	@"SHF_NOTE_NV_TKINFO"
	.tkinfo
        /*0018*/ 	.word	0x00000002
        /*0030*/ 	.string	""
        /*0030*/ 	.string	"ptxas"
        /*0030*/ 	.string	"Cuda compilation tools, release 13.0, V13.0.88"
        /*0030*/ 	.string	"Build cuda_13.0.r13.0/compiler.36424714_0"
        /*0030*/ 	.string	"-arch sm_100 -m 64 "



//--------------------- .note.nv.cuinfo           --------------------------
	.section	.note.nv.cuinfo,"",@"SHT_NOTE"
	.sectionflags	@"SHF_NOTE_NV_CUINFO"
        /*0018*/ 	.short	0x0002
        /*001a*/ 	.short	0x0064
        /*001c*/ 	.short	0x0082
	.zero		2


//--------------------- .nv.info                  --------------------------
	.section	.nv.info,"",@"SHT_CUDA_INFO"
	.align	4


	//----- nvinfo : EIATTR_REGCOUNT
	.align		4
        /*0000*/ 	.byte	0x04, 0x2f
        /*0002*/ 	.short	(.L_1 - .L_0)
	.align		4
.L_0:
        /*0004*/ 	.word	index@(fill_f16_vec2)
        /*0008*/ 	.word	0x00000016


	//----- nvinfo : EIATTR_FRAME_SIZE
	.align		4
.L_1:
        /*000c*/ 	.byte	0x04, 0x11
        /*000e*/ 	.short	(.L_3 - .L_2)
	.align		4
.L_2:
        /*0010*/ 	.word	index@($__internal_10_$__cuda_sm20_div_u64)
        /*0014*/ 	.word	0x00000000


	//----- nvinfo : EIATTR_FRAME_SIZE
	.align		4
.L_3:
        /*0018*/ 	.byte	0x04, 0x11
        /*001a*/ 	.short	(.L_5 - .L_4)
	.align		4
.L_4:
        /*001c*/ 	.word	index@(fill_f16_vec2)
        /*0020*/ 	.word	0x00000000


	//----- nvinfo : EIATTR_REGCOUNT
	.align		4
.L_5:
        /*0024*/ 	.byte	0x04, 0x2f
        /*0026*/ 	.short	(.L_7 - .L_6)
	.align		4
.L_6:
        /*0028*/ 	.word	index@(fill_f32_vec4)
        /*002c*/ 	.word	0x00000020


	//----- nvinfo : EIATTR_FRAME_SIZE
	.align		4
.L_7:
        /*0030*/ 	.byte	0x04, 0x11
        /*0032*/ 	.short	(.L_9 - .L_8)
	.align		4
.L_8:
        /*0034*/ 	.word	index@($__internal_9_$__cuda_sm20_div_u64)
        /*0038*/ 	.word	0x00000000


	//----- nvinfo : EIATTR_FRAME_SIZE
	.align		4
.L_9:
        /*003c*/ 	.byte	0x04, 0x11
        /*003e*/ 	.short	(.L_11 - .L_10)
	.align		4
.L_10:
        /*0040*/ 	.word	index@(fill_f32_vec4)
        /*0044*/ 	.word	0x00000000


	//----- nvinfo : EIATTR_REGCOUNT
	.align		4
.L_11:
        /*0048*/ 	.byte	0x04, 0x2f
        /*004a*/ 	.short	(.L_13 - .L_12)
	.align		4
.L_12:
        /*004c*/ 	.word	index@(fill_f64_vec4)
        /*0050*/ 	.word	0x0000001e


	//----- nvinfo : EIATTR_FRAME_SIZE
	.align		4
.L_13:
        /*0054*/ 	.byte	0x04, 0x11
        /*0056*/ 	.short	(.L_15 - .L_14)
	.align		4
.L_14:
        /*0058*/ 	.word	index@($__internal_8_$__cuda_sm20_div_u64)
        /*005c*/ 	.word	0x00000000


	//----- nvinfo : EIATTR_FRAME_SIZE
	.align		4
.L_15:
        /*0060*/ 	.byte	0x04, 0x11
        /*0062*/ 	.short	(.L_17 - .L_16)
	.align		4
.L_16:
        /*0064*/ 	.word	index@(fill_f64_vec4)
        /*0068*/ 	.word	0x00000000


	//----- nvinfo : EIATTR_REGCOUNT
	.align		4
.L_17:
        /*006c*/ 	.byte	0x04, 0x2f
        /*006e*/ 	.short	(.L_19 - .L_18)
	.align		4
.L_18:
        /*0070*/ 	.word	index@(fill_i8_vec4)
        /*0074*/ 	.word	0x00000016


	//----- nvinfo : EIATTR_FRAME_SIZE
	.align		4
.L_19:
        /*0078*/ 	.byte	0x04, 0x11
        /*007a*/ 	.short	(.L_21 - .L_20)
	.align		4
.L_20:
        /*007c*/ 	.word	index@($__internal_7_$__cuda_sm20_div_u64)
        /*0080*/ 	.word	0x00000000


	//----- nvinfo : EIATTR_FRAME_SIZE
	.align		4
.L_21:
        /*0084*/ 	.byte	0x04, 0x11
        /*0086*/ 	.short	(.L_23 - .L_22)
	.align		4
.L_22:
        /*0088*/ 	.word	index@(fill_i8_vec4)
        /*008c*/ 	.word	0x00000000


	//----- nvinfo : EIATTR_REGCOUNT
	.align		4
.L_23:
        /*0090*/ 	.byte	0x04, 0x2f
        /*0092*/ 	.short	(.L_25 - .L_24)
	.align		4
.L_24:
        /*0094*/ 	.word	index@(fill_i16_vec4)
        /*0098*/ 	.word	0x0000001e


	//----- nvinfo : EIATTR_FRAME_SIZE
	.align		4
.L_25:
        /*009c*/ 	.byte	0x04, 0x11
        /*009e*/ 	.short	(.L_27 - .L_26)
	.align		4
.L_26:
        /*00a0*/ 	.word	index@($__internal_6_$__cuda_sm20_div_u64)
        /*00a4*/ 	.word	0x00000000


	//----- nvinfo : EIATTR_FRAME_SIZE
	.align		4
.L_27:
        /*00a8*/ 	.byte	0x04, 0x11
        /*00aa*/ 	.short	(.L_29 - .L_28)
	.align		4
.L_28:
        /*00ac*/ 	.word	index@(fill_i16_vec4)
        /*00b0*/ 	.word	0x00000000


	//----- nvinfo : EIATTR_REGCOUNT
	.align		4
.L_29:
        /*00b4*/ 	.byte	0x04, 0x2f
        /*00b6*/ 	.short	(.L_31 - .L_30)
	.align		4
.L_30:
        /*00b8*/ 	.word	index@(fill_i32_vec4)
        /*00bc*/ 	.word	0x00000020


	//----- nvinfo : EIATTR_FRAME_SIZE
	.align		4
.L_31:
        /*00c0*/ 	.byte	0x04, 0x11
        /*00c2*/ 	.short	(.L_33 - .L_32)
	.align		4
.L_32:
        /*00c4*/ 	.word	index@($__internal_5_$__cuda_sm20_div_u64)
        /*00c8*/ 	.word	0x00000000


	//----- nvinfo : EIATTR_FRAME_SIZE
	.align		4
.L_33:
        /*00cc*/ 	.byte	0x04, 0x11
        /*00ce*/ 	.short	(.L_35 - .L_34)
	.align		4
.L_34:
        /*00d0*/ 	.word	index@(fill_i32_vec4)
        /*00d4*/ 	.word	0x00000000


	//----- nvinfo : EIATTR_REGCOUNT
	.align		4
.L_35:
        /*00d8*/ 	.byte	0x04, 0x2f
        /*00da*/ 	.short	(.L_37 - .L_36)
	.align		4
.L_36:
        /*00dc*/ 	.word	index@(fill_i64_vec4)
        /*00e0*/ 	.word	0x0000001e


	//----- nvinfo : EIATTR_FRAME_SIZE
	.align		4
.L_37:
        /*00e4*/ 	.byte	0x04, 0x11
        /*00e6*/ 	.short	(.L_39 - .L_38)
	.align		4
.L_38:
        /*00e8*/ 	.word	index@($__internal_4_$__cuda_sm20_div_u64)
        /*00ec*/ 	.word	0x00000000


	//----- nvinfo : EIATTR_FRAME_SIZE
	.align		4
.L_39:
        /*00f0*/ 	.byte	0x04, 0x11
        /*00f2*/ 	.short	(.L_41 - .L_40)
	.align		4
.L_40:
        /*00f4*/ 	.word	index@(fill_i64_vec4)
        /*00f8*/ 	.word	0x00000000


	//----- nvinfo : EIATTR_REGCOUNT
	.align		4
.L_41:
        /*00fc*/ 	.byte	0x04, 0x2f
        /*00fe*/ 	.short	(.L_43 - .L_42)
	.align		4
.L_42:
        /*0100*/ 	.word	index@(fill_u8_vec4)
        /*0104*/ 	.word	0x00000016


	//----- nvinfo : EIATTR_FRAME_SIZE
	.align		4
.L_43:
        /*0108*/ 	.byte	0x04, 0x11
        /*010a*/ 	.short	(.L_45 - .L_44)
	.align		4
.L_44:
        /*010c*/ 	.word	index@($__internal_3_$__cuda_sm20_div_u64)
        /*0110*/ 	.word	0x00000000


	//----- nvinfo : EIATTR_FRAME_SIZE
	.align		4
.L_45:
        /*0114*/ 	.byte	0x04, 0x11
        /*0116*/ 	.short	(.L_47 - .L_46)
	.align		4
.L_46:
        /*0118*/ 	.word	index@(fill_u8_vec4)
        /*011c*/ 	.word	0x00000000


	//----- nvinfo : EIATTR_REGCOUNT
	.align		4
.L_47:
        /*0120*/ 	.byte	0x04, 0x2f
        /*0122*/ 	.short	(.L_49 - .L_48)
	.align		4
.L_48:
        /*0124*/ 	.word	index@(fill_u16_vec4)
        /*0128*/ 	.word	0x0000001e


	//----- nvinfo : EIATTR_FRAME_SIZE
	.align		4
.L_49:
        /*012c*/ 	.byte	0x04, 0x11
        /*012e*/ 	.short	(.L_51 - .L_50)
	.align		4
.L_50:
        /*0130*/ 	.word	index@($__internal_2_$__cuda_sm20_div_u64)
        /*0134*/ 	.word	0x00000000


	//----- nvinfo : EIATTR_FRAME_SIZE
	.align		4
.L_51:
        /*0138*/ 	.byte	0x04, 0x11
        /*013a*/ 	.short	(.L_53 - .L_52)
	.align		4
.L_52:
        /*013c*/ 	.word	index@(fill_u16_vec4)
        /*0140*/ 	.word	0x00000000


	//----- nvinfo : EIATTR_REGCOUNT
	.align		4
.L_53:
        /*0144*/ 	.byte	0x04, 0x2f
        /*0146*/ 	.short	(.L_55 - .L_54)
	.align		4
.L_54:
        /*0148*/ 	.word	index@(fill_u32_vec4)
        /*014c*/ 	.word	0x00000020


	//----- nvinfo : EIATTR_FRAME_SIZE
	.align		4
.L_55:
        /*0150*/ 	.byte	0x04, 0x11
        /*0152*/ 	.short	(.L_57 - .L_56)
	.align		4
.L_56:
        /*0154*/ 	.word	index@($__internal_1_$__cuda_sm20_div_u64)
        /*0158*/ 	.word	0x00000000


	//----- nvinfo : EIATTR_FRAME_SIZE
	.align		4
.L_57:
        /*015c*/ 	.byte	0x04, 0x11
        /*015e*/ 	.short	(.L_59 - .L_58)
	.align		4
.L_58:
        /*0160*/ 	.word	index@(fill_u32_vec4)
        /*0164*/ 	.word	0x00000000


	//----- nvinfo : EIATTR_REGCOUNT
	.align		4
.L_59:
        /*0168*/ 	.byte	0x04, 0x2f
        /*016a*/ 	.short	(.L_61 - .L_60)
	.align		4
.L_60:
        /*016c*/ 	.word	index@(fill_u64_vec4)
        /*0170*/ 	.word	0x0000001e


	//----- nvinfo : EIATTR_FRAME_SIZE
	.align		4
.L_61:
        /*0174*/ 	.byte	0x04, 0x11
        /*0176*/ 	.short	(.L_63 - .L_62)
	.align		4
.L_62:
        /*0178*/ 	.word	index@($__internal_0_$__cuda_sm20_div_u64)
        /*017c*/ 	.word	0x00000000


	//----- nvinfo : EIATTR_FRAME_SIZE
	.align		4
.L_63:
        /*0180*/ 	.byte	0x04, 0x11
        /*0182*/ 	.short	(.L_65 - .L_64)
	.align		4
.L_64:
        /*0184*/ 	.word	index@(fill_u64_vec4)
        /*0188*/ 	.word	0x00000000


	//----- nvinfo : EIATTR_MIN_STACK_SIZE
	.align		4
.L_65:
        /*018c*/ 	.byte	0x04, 0x12
        /*018e*/ 	.short	(.L_67 - .L_66)
	.align		4
.L_66:
        /*0190*/ 	.word	index@(fill_u64_vec4)
        /*0194*/ 	.word	0x00000000


	//----- nvinfo : EIATTR_MIN_STACK_SIZE
	.align		4
.L_67:
        /*0198*/ 	.byte	0x04, 0x12
        /*019a*/ 	.short	(.L_69 - .L_68)
	.align		4
.L_68:
        /*019c*/ 	.word	index@(fill_u32_vec4)
        /*01a0*/ 	.word	0x00000000


	//----- nvinfo : EIATTR_MIN_STACK_SIZE
	.align		4
.L_69:
        /*01a4*/ 	.byte	0x04, 0x12
        /*01a6*/ 	.short	(.L_71 - .L_70)
	.align		4
.L_70:
        /*01a8*/ 	.word	index@(fill_u16_vec4)
        /*01ac*/ 	.word	0x00000000


	//----- nvinfo : EIATTR_MIN_STACK_SIZE
	.align		4
.L_71:
        /*01b0*/ 	.byte	0x04, 0x12
        /*01b2*/ 	.short	(.L_73 - .L_72)
	.align		4
.L_72:
        /*01b4*/ 	.word	index@(fill_u8_vec4)
        /*01b8*/ 	.word	0x00000000


	//----- nvinfo : EIATTR_MIN_STACK_SIZE
	.align		4
.L_73:
        /*01bc*/ 	.byte	0x04, 0x12
        /*01be*/ 	.short	(.L_75 - .L_74)
	.align		4
.L_74:
        /*01c0*/ 	.word	index@(fill_i64_vec4)
        /*01c4*/ 	.word	0x00000000


	//----- nvinfo : EIATTR_MIN_STACK_SIZE
	.align		4
.L_75:
        /*01c8*/ 	.byte	0x04, 0x12
        /*01ca*/ 	.short	(.L_77 - .L_76)
	.align		4
.L_76:
        /*01cc*/ 	.word	index@(fill_i32_vec4)
        /*01d0*/ 	.word	0x00000000


	//----- nvinfo : EIATTR_MIN_STACK_SIZE
	.align		4
.L_77:
        /*01d4*/ 	.byte	0x04, 0x12
        /*01d6*/ 	.short	(.L_79 - .L_78)
	.align		4
.L_78:
        /*01d8*/ 	.word	index@(fill_i16_vec4)
        /*01dc*/ 	.word	0x00000000


	//----- nvinfo : EIATTR_MIN_STACK_SIZE
	.align		4
.L_79:
        /*01e0*/ 	.byte	0x04, 0x12
        /*01e2*/ 	.short	(.L_81 - .L_80)
	.align		4
.L_80:
        /*01e4*/ 	.word	index@(fill_i8_vec4)
        /*01e8*/ 	.word	0x00000000


	//----- nvinfo : EIATTR_MIN_STACK_SIZE
	.align		4
.L_81:
        /*01ec*/ 	.byte	0x04, 0x12
        /*01ee*/ 	.short	(.L_83 - .L_82)
	.align		4
.L_82:
        /*01f0*/ 	.word	index@(fill_f64_vec4)
        /*01f4*/ 	.word	0x00000000


	//----- nvinfo : EIATTR_MIN_STACK_SIZE
	.align		4
.L_83:
        /*01f8*/ 	.byte	0x04, 0x12
        /*01fa*/ 	.short	(.L_85 - .L_84)
	.align		4
.L_84:
        /*01fc*/ 	.word	index@(fill_f32_vec4)
        /*0200*/ 	.word	0x00000000


	//----- nvinfo : EIATTR_MIN_STACK_SIZE
	.align		4
.L_85:
        /*0204*/ 	.byte	0x04, 0x12
        /*0206*/ 	.short	(.L_87 - .L_86)
	.align		4
.L_86:
        /*0208*/ 	.word	index@(fill_f16_vec2)
        /*020c*/ 	.word	0x00000000
.L_87:


//--------------------- .nv.compat                --------------------------
	.section	.nv.compat,"",@"SHT_CUDA_COMPAT_INFO"
	.align	4
        /*0000*/ 	.byte	0x02, 0x09, 0x00, 0x00, 0x02, 0x02, 0x01, 0x00, 0x02, 0x05, 0x05, 0x00, 0x03, 0x07, 0x01, 0x01
        /*0010*/ 	.byte	0x02, 0x03, 0x00, 0x00, 0x02, 0x06, 0x01, 0x00, 0x04, 0x0b, 0x08, 0x00, 0x09, 0x00, 0x00, 0x00
        /*0020*/ 	.byte	0x00, 0x00, 0x00, 0x00


//--------------------- .nv.info.fill_u64_vec4    --------------------------
	.section	.nv.info.fill_u64_vec4,"",@"SHT_CUDA_INFO"
	.sectionflags	@""
	.align	4


	//----- nvinfo : EIATTR_CUDA_API_VERSION
	.align		4
        /*0000*/ 	.byte	0x04, 0x37
        /*0002*/ 	.short	(.L_89 - .L_88)
.L_88:
        /*0004*/ 	.word	0x00000082


	//----- nvinfo : EIATTR_KPARAM_INFO
	.align		4
.L_89:
        /*0008*/ 	.byte	0x04, 0x17
        /*000a*/ 	.short	(.L_91 - .L_90)
.L_90:
        /*000c*/ 	.word	0x00000000
        /*0010*/ 	.short	0x0002
        /*0012*/ 	.short	0x0010
        /*0014*/ 	.byte	0x00, 0xf0, 0x21, 0x00


	//----- nvinfo : EIATTR_KPARAM_INFO
	.align		4
.L_91:
        /*0018*/ 	.byte	0x04, 0x17
        /*001a*/ 	.short	(.L_93 - .L_92)
.L_92:
        /*001c*/ 	.word	0x00000000
        /*0020*/ 	.short	0x0001
        /*0022*/ 	.short	0x0008
        /*0024*/ 	.byte	0x00, 0xf0, 0x21, 0x00


	//----- nvinfo : EIATTR_KPARAM_INFO
	.align		4
.L_93:
        /*0028*/ 	.byte	0x04, 0x17
        /*002a*/ 	.short	(.L_95 - .L_94)
.L_94:
        /*002c*/ 	.word	0x00000000
        /*0030*/ 	.short	0x0000
        /*0032*/ 	.short	0x0000
        /*0034*/ 	.byte	0x00, 0xf5, 0x21, 0x00


	//----- nvinfo : EIATTR_SPARSE_MMA_MASK
	.align		4
.L_95:
        /*0038*/ 	.byte	0x03, 0x50
        /*003a*/ 	.short	0x0000


	//----- nvinfo : EIATTR_MAXREG_COUNT
	.align		4
        /*003c*/ 	.byte	0x03, 0x1b
        /*003e*/ 	.short	0x00ff


	//----- nvinfo : EIATTR_MERCURY_ISA_VERSION
	.align		4
        /*0040*/ 	.byte	0x03, 0x5f
        /*0042*/ 	.short	0x0101


	//----- nvinfo : EIATTR_VRC_CTA_INIT_COUNT
	.align		4
        /*0044*/ 	.byte	0x02, 0x4a
	.zero		1
	.zero		1


	//----- nvinfo : EIATTR_EXIT_INSTR_OFFSETS
	.align		4
        /*0048*/ 	.byte	0x04, 0x1c
        /*004a*/ 	.short	(.L_97 - .L_96)


	//   ....[0]....
.L_96:
        /*004c*/ 	.word	0x000008a0


	//   ....[1]....
        /*0050*/ 	.word	0x00000bd0


	//   ....[2]....
        /*0054*/ 	.word	0x00000d20


	//   ....[3]....
        /*0058*/ 	.word	0x00000e30


	//   ....[4]....
        /*005c*/ 	.word	0x00000f40


	//----- nvinfo : EIATTR_CRS_STACK_SIZE
	.align		4
.L_97:
        /*0060*/ 	.byte	0x04, 0x1e
        /*0062*/ 	.short	(.L_99 - .L_98)
.L_98:
        /*0064*/ 	.word	0x00000000


	//----- nvinfo : EIATTR_CBANK_PARAM_SIZE
	.align		4
.L_99:
        /*0068*/ 	.byte	0x03, 0x19
        /*006a*/ 	.short	0x0018


	//----- nvinfo : EIATTR_PARAM_CBANK
	.align		4
        /*006c*/ 	.byte	0x04, 0x0a
        /*006e*/ 	.short	(.L_101 - .L_100)
	.align		4
.L_100:
        /*0070*/ 	.word	index@(.nv.constant0.fill_u64_vec4)
        /*0074*/ 	.short	0x0380
        /*0076*/ 	.short	0x0018


	//----- nvinfo : EIATTR_SW_WAR
	.align		4
.L_101:
        /*0078*/ 	.byte	0x04, 0x36
        /*007a*/ 	.short	(.L_103 - .L_102)
.L_102:
        /*007c*/ 	.word	0x00000008
.L_103:


//--------------------- .nv.info.fill_u32_vec4    --------------------------
	.section	.nv.info.fill_u32_vec4,"",@"SHT_CUDA_INFO"
	.sectionflags	@""
	.align	4


	//----- nvinfo : EIATTR_CUDA_API_VERSION
	.align		4
        /*0000*/ 	.byte	0x04, 0x37
        /*0002*/ 	.short	(.L_105 - .L_104)
.L_104:
        /*0004*/ 	.word	0x00000082


	//----- nvinfo : EIATTR_KPARAM_INFO
	.align		4
.L_105:
        /*0008*/ 	.byte	0x04, 0x17
        /*000a*/ 	.short	(.L_107 - .L_106)
.L_106:
        /*000c*/ 	.word	0x00000000
        /*0010*/ 	.short	0x0002
        /*0012*/ 	.short	0x0010
        /*0014*/ 	.byte	0x00, 0xf0, 0x21, 0x00


	//----- nvinfo : EIATTR_KPARAM_INFO
	.align		4
.L_107:
        /*0018*/ 	.byte	0x04, 0x17
        /*001a*/ 	.short	(.L_109 - .L_108)
.L_108:
        /*001c*/ 	.word	0x00000000
        /*0020*/ 	.short	0x0001
        /*0022*/ 	.short	0x0008
        /*0024*/ 	.byte	0x00, 0xf0, 0x11, 0x00


	//----- nvinfo : EIATTR_KPARAM_INFO
	.align		4
.L_109:
        /*0028*/ 	.byte	0x04, 0x17
        /*002a*/ 	.short	(.L_111 - .L_110)
.L_110:
        /*002c*/ 	.word	0x00000000
        /*0030*/ 	.short	0x0000
        /*0032*/ 	.short	0x0000
        /*0034*/ 	.byte	0x00, 0xf5, 0x21, 0x00


	//----- nvinfo : EIATTR_SPARSE_MMA_MASK
	.align		4
.L_111:
        /*0038*/ 	.byte	0x03, 0x50
        /*003a*/ 	.short	0x0000


	//----- nvinfo : EIATTR_MAXREG_COUNT
	.align		4
        /*003c*/ 	.byte	0x03, 0x1b
        /*003e*/ 	.short	0x00ff


	//----- nvinfo : EIATTR_MERCURY_ISA_VERSION
	.align		4
        /*0040*/ 	.byte	0x03, 0x5f
        /*0042*/ 	.short	0x0101


	//----- nvinfo : EIATTR_VRC_CTA_INIT_COUNT
	.align		4
        /*0044*/ 	.byte	0x02, 0x4a
	.zero		1
	.zero		1


	//----- nvinfo : EIATTR_EXIT_INSTR_OFFSETS
	.align		4
        /*0048*/ 	.byte	0x04, 0x1c
        /*004a*/ 	.short	(.L_113 - .L_112)


	//   ....[0]....
.L_112:
        /*004c*/ 	.word	0x00000860


	//   ....[1]....
        /*0050*/ 	.word	0x00000b90


	//   ....[2]....
        /*0054*/ 	.word	0x00000ce0


	//   ....[3]....
        /*0058*/ 	.word	0x00000df0


	//   ....[4]....
        /*005c*/ 	.word	0x00000f00


	//----- nvinfo : EIATTR_CRS_STACK_SIZE
	.align		4
.L_113:
        /*0060*/ 	.byte	0x04, 0x1e
        /*0062*/ 	.short	(.L_115 - .L_114)
.L_114:
        /*0064*/ 	.word	0x00000000


	//----- nvinfo : EIATTR_CBANK_PARAM_SIZE
	.align		4
.L_115:
        /*0068*/ 	.byte	0x03, 0x19
        /*006a*/ 	.short	0x0018


	//----- nvinfo : EIATTR_PARAM_CBANK
	.align		4
        /*006c*/ 	.byte	0x04, 0x0a
        /*006e*/ 	.short	(.L_117 - .L_116)
	.align		4
.L_116:
        /*0070*/ 	.word	index@(.nv.constant0.fill_u32_vec4)
        /*0074*/ 	.short	0x0380
        /*0076*/ 	.short	0x0018


	//----- nvinfo : EIATTR_SW_WAR
	.align		4
.L_117:
        /*0078*/ 	.byte	0x04, 0x36
        /*007a*/ 	.short	(.L_119 - .L_118)
.L_118:
        /*007c*/ 	.word	0x00000008
.L_119:


//--------------------- .nv.info.fill_u16_vec4    --------------------------
	.section	.nv.info.fill_u16_vec4,"",@"SHT_CUDA_INFO"
	.sectionflags	@""
	.align	4


	//----- nvinfo : EIATTR_CUDA_API_VERSION
	.align		4
        /*0000*/ 	.byte	0x04, 0x37
        /*0002*/ 	.short	(.L_121 - .L_120)
.L_120:
        /*0004*/ 	.word	0x00000082


	//----- nvinfo : EIATTR_KPARAM_INFO
	.align		4
.L_121:
        /*0008*/ 	.byte	0x04, 0x17
        /*000a*/ 	.short	(.L_123 - .L_122)
.L_122:
        /*000c*/ 	.word	0x00000000
        /*0010*/ 	.short	0x0002
        /*0012*/ 	.short	0x0010
        /*0014*/ 	.byte	0x00, 0xf0, 0x21, 0x00


	//----- nvinfo : EIATTR_KPARAM_INFO
	.align		4
.L_123:
        /*0018*/ 	.byte	0x04, 0x17
        /*001a*/ 	.short	(.L_125 - .L_124)
.L_124:
        /*001c*/ 	.word	0x00000000
        /*0020*/ 	.short	0x0001
        /*0022*/ 	.short	0x0008
        /*0024*/ 	.byte	0x00, 0xf0, 0x09, 0x00


	//----- nvinfo : EIATTR_KPARAM_INFO
	.align		4
.L_125:
        /*0028*/ 	.byte	0x04, 0x17
        /*002a*/ 	.short	(.L_127 - .L_126)
.L_126:
        /*002c*/ 	.word	0x00000000
        /*0030*/ 	.short	0x0000
        /*0032*/ 	.short	0x0000
        /*0034*/ 	.byte	0x00, 0xf5, 0x21, 0x00


	//----- nvinfo : EIATTR_SPARSE_MMA_MASK
	.align		4
.L_127:
        /*0038*/ 	.byte	0x03, 0x50
        /*003a*/ 	.short	0x0000


	//----- nvinfo : EIATTR_MAXREG_COUNT
	.align		4
        /*003c*/ 	.byte	0x03, 0x1b
        /*003e*/ 	.short	0x00ff


	//----- nvinfo : EIATTR_MERCURY_ISA_VERSION
	.align		4
        /*0040*/ 	.byte	0x03, 0x5f
        /*0042*/ 	.short	0x0101


	//----- nvinfo : EIATTR_VRC_CTA_INIT_COUNT
	.align		4
        /*0044*/ 	.byte	0x02, 0x4a
	.zero		1
	.zero		1


	//----- nvinfo : EIATTR_EXIT_INSTR_OFFSETS
	.align		4
        /*0048*/ 	.byte	0x04, 0x1c
        /*004a*/ 	.short	(.L_129 - .L_128)


	//   ....[0]....
.L_128:
        /*004c*/ 	.word	0x00000820


	//   ....[1]....
        /*0050*/ 	.word	0x00000b50


	//   ....[2]....
        /*0054*/ 	.word	0x00000ca0


	//   ....[3]....
        /*0058*/ 	.word	0x00000db0


	//   ....[4]....
        /*005c*/ 	.word	0x00000ec0


	//----- nvinfo : EIATTR_CRS_STACK_SIZE
	.align		4
.L_129:
        /*0060*/ 	.byte	0x04, 0x1e
        /*0062*/ 	.short	(.L_131 - .L_130)
.L_130:
        /*0064*/ 	.word	0x00000000


	//----- nvinfo : EIATTR_CBANK_PARAM_SIZE
	.align		4
.L_131:
        /*0068*/ 	.byte	0x03, 0x19
        /*006a*/ 	.short	0x0018


	//----- nvinfo : EIATTR_PARAM_CBANK
	.align		4
        /*006c*/ 	.byte	0x04, 0x0a
        /*006e*/ 	.short	(.L_133 - .L_132)
	.align		4
.L_132:
        /*0070*/ 	.word	index@(.nv.constant0.fill_u16_vec4)
        /*0074*/ 	.short	0x0380
        /*0076*/ 	.short	0x0018


	//----- nvinfo : EIATTR_SW_WAR
	.align		4
.L_133:
        /*0078*/ 	.byte	0x04, 0x36
        /*007a*/ 	.short	(.L_135 - .L_134)
.L_134:
        /*007c*/ 	.word	0x00000008
.L_135:


//--------------------- .nv.info.fill_u8_vec4     --------------------------
	.section	.nv.info.fill_u8_vec4,"",@"SHT_CUDA_INFO"
	.sectionflags	@""
	.align	4


	//----- nvinfo : EIATTR_CUDA_API_VERSION
	.align		4
        /*0000*/ 	.byte	0x04, 0x37
        /*0002*/ 	.short	(.L_137 - .L_136)
.L_136:
        /*0004*/ 	.word	0x00000082


	//----- nvinfo : EIATTR_KPARAM_INFO
	.align		4
.L_137:
        /*0008*/ 	.byte	0x04, 0x17
        /*000a*/ 	.short	(.L_139 - .L_138)
.L_138:
        /*000c*/ 	.word	0x00000000
        /*0010*/ 	.short	0x0002
        /*0012*/ 	.short	0x0010
        /*0014*/ 	.byte	0x00, 0xf0, 0x21, 0x00


	//----- nvinfo : EIATTR_KPARAM_INFO
	.align		4
.L_139:
        /*0018*/ 	.byte	0x04, 0x17
        /*001a*/ 	.short	(.L_141 - .L_140)
.L_140:
        /*001c*/ 	.word	0x00000000
        /*0020*/ 	.short	0x0001
        /*0022*/ 	.short	0x0008
        /*0024*/ 	.byte	0x00, 0xf0, 0x05, 0x00


	//----- nvinfo : EIATTR_KPARAM_INFO
	.align		4
.L_141:
        /*0028*/ 	.byte	0x04, 0x17
        /*002a*/ 	.short	(.L_143 - .L_142)
.L_142:
        /*002c*/ 	.word	0x00000000
        /*0030*/ 	.short	0x0000
        /*0032*/ 	.short	0x0000
        /*0034*/ 	.byte	0x00, 0xf5, 0x21, 0x00


	//----- nvinfo : EIATTR_SPARSE_MMA_MASK
	.align		4
.L_143:
        /*0038*/ 	.byte	0x03, 0x50
        /*003a*/ 	.short	0x0000


	//----- nvinfo : EIATTR_MAXREG_COUNT
	.align		4
        /*003c*/ 	.byte	0x03, 0x1b
        /*003e*/ 	.short	0x00ff


	//----- nvinfo : EIATTR_MERCURY_ISA_VERSION
	.align		4
        /*0040*/ 	.byte	0x03, 0x5f
        /*0042*/ 	.short	0x0101


	//----- nvinfo : EIATTR_VRC_CTA_INIT_COUNT
	.align		4
        /*0044*/ 	.byte	0x02, 0x4a
	.zero		1
	.zero		1


	//----- nvinfo : EIATTR_EXIT_INSTR_OFFSETS
	.align		4
        /*0048*/ 	.byte	0x04, 0x1c
        /*004a*/ 	.short	(.L_145 - .L_144)


	//   ....[0]....
.L_144:
        /*004c*/ 	.word	0x00000760


	//   ....[1]....
        /*0050*/ 	.word	0x00000a20


	//   ....[2]....
        /*0054*/ 	.word	0x00000b60


	//   ....[3]....
        /*0058*/ 	.word	0x00000c60


	//   ....[4]....
        /*005c*/ 	.word	0x00000d60


	//----- nvinfo : EIATTR_CRS_STACK_SIZE
	.align		4
.L_145:
        /*0060*/ 	.byte	0x04, 0x1e
        /*0062*/ 	.short	(.L_147 - .L_146)
.L_146:
        /*0064*/ 	.word	0x00000000


	//----- nvinfo : EIATTR_CBANK_PARAM_SIZE
	.align		4
.L_147:
        /*0068*/ 	.byte	0x03, 0x19
        /*006a*/ 	.short	0x0018


	//----- nvinfo : EIATTR_PARAM_CBANK
	.align		4
        /*006c*/ 	.byte	0x04, 0x0a
        /*006e*/ 	.short	(.L_149 - .L_148)
	.align		4
.L_148:
        /*0070*/ 	.word	index@(.nv.constant0.fill_u8_vec4)
        /*0074*/ 	.short	0x0380
        /*0076*/ 	.short	0x0018


	//----- nvinfo : EIATTR_SW_WAR
	.align		4
.L_149:
        /*0078*/ 	.byte	0x04, 0x36
        /*007a*/ 	.short	(.L_151 - .L_150)
.L_150:
        /*007c*/ 	.word	0x00000008
.L_151:


//--------------------- .nv.info.fill_i64_vec4    --------------------------
	.section	.nv.info.fill_i64_vec4,"",@"SHT_CUDA_INFO"
	.sectionflags	@""
	.align	4


	//----- nvinfo : EIATTR_CUDA_API_VERSION
	.align		4
        /*0000*/ 	.byte	0x04, 0x37
        /*0002*/ 	.short	(.L_153 - .L_152)
.L_152:
        /*0004*/ 	.word	0x00000082


	//----- nvinfo : EIATTR_KPARAM_INFO
	.align		4
.L_153:
        /*0008*/ 	.byte	0x04, 0x17
        /*000a*/ 	.short	(.L_155 - .L_154)
.L_154:
        /*000c*/ 	.word	0x00000000
        /*0010*/ 	.short	0x0002
        /*0012*/ 	.short	0x0010
        /*0014*/ 	.byte	0x00, 0xf0, 0x21, 0x00


	//----- nvinfo : EIATTR_KPARAM_INFO
	.align		4
.L_155:
        /*0018*/ 	.byte	0x04, 0x17
        /*001a*/ 	.short	(.L_157 - .L_156)
.L_156:
        /*001c*/ 	.word	0x00000000
        /*0020*/ 	.short	0x0001
        /*0022*/ 	.short	0x0008
        /*0024*/ 	.byte	0x00, 0xf0, 0x21, 0x00


	//----- nvinfo : EIATTR_KPARAM_INFO
	.align		4
.L_157:
        /*0028*/ 	.byte	0x04, 0x17
        /*002a*/ 	.short	(.L_159 - .L_158)
.L_158:
        /*002c*/ 	.word	0x00000000
        /*0030*/ 	.short	0x0000
        /*0032*/ 	.short	0x0000
        /*0034*/ 	.byte	0x00, 0xf5, 0x21, 0x00


	//----- nvinfo : EIATTR_SPARSE_MMA_MASK
	.align		4
.L_159:
        /*0038*/ 	.byte	0x03, 0x50
        /*003a*/ 	.short	0x0000


	//----- nvinfo : EIATTR_MAXREG_COUNT
	.align		4
        /*003c*/ 	.byte	0x03, 0x1b
        /*003e*/ 	.short	0x00ff


	//----- nvinfo : EIATTR_MERCURY_ISA_VERSION
	.align		4
        /*0040*/ 	.byte	0x03, 0x5f
        /*0042*/ 	.short	0x0101


	//----- nvinfo : EIATTR_VRC_CTA_INIT_COUNT
	.align		4
        /*0044*/ 	.byte	0x02, 0x4a
	.zero		1
	.zero		1


	//----- nvinfo : EIATTR_EXIT_INSTR_OFFSETS
	.align		4
        /*0048*/ 	.byte	0x04, 0x1c
        /*004a*/ 	.short	(.L_161 - .L_160)


	//   ....[0]....
.L_160:
        /*004c*/ 	.word	0x000008a0


	//   ....[1]....
        /*0050*/ 	.word	0x00000bd0


	//   ....[2]....
        /*0054*/ 	.word	0x00000d20


	//   ....[3]....
        /*0058*/ 	.word	0x00000e30


	//   ....[4]....
        /*005c*/ 	.word	0x00000f40


	//----- nvinfo : EIATTR_CRS_STACK_SIZE
	.align		4
.L_161:
        /*0060*/ 	.byte	0x04, 0x1e
        /*0062*/ 	.short	(.L_163 - .L_162)
.L_162:
        /*0064*/ 	.word	0x00000000


	//----- nvinfo : EIATTR_CBANK_PARAM_SIZE
	.align		4
.L_163:
        /*0068*/ 	.byte	0x03, 0x19
        /*006a*/ 	.short	0x0018


	//----- nvinfo : EIATTR_PARAM_CBANK
	.align		4
        /*006c*/ 	.byte	0x04, 0x0a
        /*006e*/ 	.short	(.L_165 - .L_164)
	.align		4
.L_164:
        /*0070*/ 	.word	index@(.nv.constant0.fill_i64_vec4)
        /*0074*/ 	.short	0x0380
        /*0076*/ 	.short	0x0018


	//----- nvinfo : EIATTR_SW_WAR
	.align		4
.L_165:
        /*0078*/ 	.byte	0x04, 0x36
        /*007a*/ 	.short	(.L_167 - .L_166)
.L_166:
        /*007c*/ 	.word	0x00000008
.L_167:


//--------------------- .nv.info.fill_i32_vec4    --------------------------
	.section	.nv.info.fill_i32_vec4,"",@"SHT_CUDA_INFO"
	.sectionflags	@""
	.align	4


	//----- nvinfo : EIATTR_CUDA_API_VERSION
	.align		4
        /*0000*/ 	.byte	0x04, 0x37
        /*0002*/ 	.short	(.L_169 - .L_168)
.L_168:
        /*0004*/ 	.word	0x00000082


	//----- nvinfo : EIATTR_KPARAM_INFO
	.align		4
.L_169:
        /*0008*/ 	.byte	0x04, 0x17
        /*000a*/ 	.short	(.L_171 - .L_170)
.L_170:
        /*000c*/ 	.word	0x00000000
        /*0010*/ 	.short	0x0002
        /*0012*/ 	.short	0x0010
        /*0014*/ 	.byte	0x00, 0xf0, 0x21, 0x00


	//----- nvinfo : EIATTR_KPARAM_INFO
	.align		4
.L_171:
        /*0018*/ 	.byte	0x04, 0x17
        /*001a*/ 	.short	(.L_173 - .L_172)
.L_172:
        /*001c*/ 	.word	0x00000000
        /*0020*/ 	.short	0x0001
        /*0022*/ 	.short	0x0008
        /*0024*/ 	.byte	0x00, 0xf0, 0x11, 0x00


	//----- nvinfo : EIATTR_KPARAM_INFO
	.align		4
.L_173:
        /*0028*/ 	.byte	0x04, 0x17
        /*002a*/ 	.short	(.L_175 - .L_174)
.L_174:
        /*002c*/ 	.word	0x00000000
        /*0030*/ 	.short	0x0000
        /*0032*/ 	.short	0x0000
        /*0034*/ 	.byte	0x00, 0xf5, 0x21, 0x00


	//----- nvinfo : EIATTR_SPARSE_MMA_MASK
	.align		4
.L_175:
        /*0038*/ 	.byte	0x03, 0x50
        /*003a*/ 	.short	0x0000


	//----- nvinfo : EIATTR_MAXREG_COUNT
	.align		4
        /*003c*/ 	.byte	0x03, 0x1b
        /*003e*/ 	.short	0x00ff


	//----- nvinfo : EIATTR_MERCURY_ISA_VERSION
	.align		4
        /*0040*/ 	.byte	0x03, 0x5f
        /*0042*/ 	.short	0x0101


	//----- nvinfo : EIATTR_VRC_CTA_INIT_COUNT
	.align		4
        /*0044*/ 	.byte	0x02, 0x4a
	.zero		1
	.zero		1


	//----- nvinfo : EIATTR_EXIT_INSTR_OFFSETS
	.align		4
        /*0048*/ 	.byte	0x04, 0x1c
        /*004a*/ 	.short	(.L_177 - .L_176)


	//   ....[0]....
.L_176:
        /*004c*/ 	.word	0x00000860


	//   ....[1]....
        /*0050*/ 	.word	0x00000b90


	//   ....[2]....
        /*0054*/ 	.word	0x00000ce0


	//   ....[3]....
        /*0058*/ 	.word	0x00000df0


	//   ....[4]....
        /*005c*/ 	.word	0x00000f00


	//----- nvinfo : EIATTR_CRS_STACK_SIZE
	.align		4
.L_177:
        /*0060*/ 	.byte	0x04, 0x1e
        /*0062*/ 	.short	(.L_179 - .L_178)
.L_178:
        /*0064*/ 	.word	0x00000000


	//----- nvinfo : EIATTR_CBANK_PARAM_SIZE
	.align		4
.L_179:
        /*0068*/ 	.byte	0x03, 0x19
        /*006a*/ 	.short	0x0018


	//----- nvinfo : EIATTR_PARAM_CBANK
	.align		4
        /*006c*/ 	.byte	0x04, 0x0a
        /*006e*/ 	.short	(.L_181 - .L_180)
	.align		4
.L_180:
        /*0070*/ 	.word	index@(.nv.constant0.fill_i32_vec4)
        /*0074*/ 	.short	0x0380
        /*0076*/ 	.short	0x0018


	//----- nvinfo : EIATTR_SW_WAR
	.align		4
.L_181:
        /*0078*/ 	.byte	0x04, 0x36
        /*007a*/ 	.short	(.L_183 - .L_182)
.L_182:
        /*007c*/ 	.word	0x00000008
.L_183:


//--------------------- .nv.info.fill_i16_vec4    --------------------------
	.section	.nv.info.fill_i16_vec4,"",@"SHT_CUDA_INFO"
	.sectionflags	@""
	.align	4


	//----- nvinfo : EIATTR_CUDA_API_VERSION
	.align		4
        /*0000*/ 	.byte	0x04, 0x37
        /*0002*/ 	.short	(.L_185 - .L_184)
.L_184:
        /*0004*/ 	.word	0x00000082


	//----- nvinfo : EIATTR_KPARAM_INFO
	.align		4
.L_185:
        /*0008*/ 	.byte	0x04, 0x17
        /*000a*/ 	.short	(.L_187 - .L_186)
.L_186:
        /*000c*/ 	.word	0x00000000
        /*0010*/ 	.short	0x0002
        /*0012*/ 	.short	0x0010
        /*0014*/ 	.byte	0x00, 0xf0, 0x21, 0x00


	//----- nvinfo : EIATTR_KPARAM_INFO
	.align		4
.L_187:
        /*0018*/ 	.byte	0x04, 0x17
        /*001a*/ 	.short	(.L_189 - .L_188)
.L_188:
        /*001c*/ 	.word	0x00000000
        /*0020*/ 	.short	0x0001
        /*0022*/ 	.short	0x0008
        /*0024*/ 	.byte	0x00, 0xf0, 0x09, 0x00


	//----- nvinfo : EIATTR_KPARAM_INFO
	.align		4
.L_189:
        /*0028*/ 	.byte	0x04, 0x17
        /*002a*/ 	.short	(.L_191 - .L_190)
.L_190:
        /*002c*/ 	.word	0x00000000
        /*0030*/ 	.short	0x0000
        /*0032*/ 	.short	0x0000
        /*0034*/ 	.byte	0x00, 0xf5, 0x21, 0x00


	//----- nvinfo : EIATTR_SPARSE_MMA_MASK
	.align		4
.L_191:
        /*0038*/ 	.byte	0x03, 0x50
        /*003a*/ 	.short	0x0000


	//----- nvinfo : EIATTR_MAXREG_COUNT
	.align		4
        /*003c*/ 	.byte	0x03, 0x1b
        /*003e*/ 	.short	0x00ff


	//----- nvinfo : EIATTR_MERCURY_ISA_VERSION
	.align		4
        /*0040*/ 	.byte	0x03, 0x5f
        /*0042*/ 	.short	0x0101


	//----- nvinfo : EIATTR_VRC_CTA_INIT_COUNT
	.align		4
        /*0044*/ 	.byte	0x02, 0x4a
	.zero		1
	.zero		1


	//----- nvinfo : EIATTR_EXIT_INSTR_OFFSETS
	.align		4
        /*0048*/ 	.byte	0x04, 0x1c
        /*004a*/ 	.short	(.L_193 - .L_192)


	//   ....[0]....
.L_192:
        /*004c*/ 	.word	0x00000820


	//   ....[1]....
        /*0050*/ 	.word	0x00000b50


	//   ....[2]....
        /*0054*/ 	.word	0x00000ca0


	//   ....[3]....
        /*0058*/ 	.word	0x00000db0


	//   ....[4]....
        /*005c*/ 	.word	0x00000ec0


	//----- nvinfo : EIATTR_CRS_STACK_SIZE
	.align		4
.L_193:
        /*0060*/ 	.byte	0x04, 0x1e
        /*0062*/ 	.short	(.L_195 - .L_194)
.L_194:
        /*0064*/ 	.word	0x00000000


	//----- nvinfo : EIATTR_CBANK_PARAM_SIZE
	.align		4
.L_195:
        /*0068*/ 	.byte	0x03, 0x19
        /*006a*/ 	.short	0x0018


	//----- nvinfo : EIATTR_PARAM_CBANK
	.align		4
        /*006c*/ 	.byte	0x04, 0x0a
        /*006e*/ 	.short	(.L_197 - .L_196)
	.align		4
.L_196:
        /*0070*/ 	.word	index@(.nv.constant0.fill_i16_vec4)
        /*0074*/ 	.short	0x0380
        /*0076*/ 	.short	0x0018


	//----- nvinfo : EIATTR_SW_WAR
	.align		4
.L_197:
        /*0078*/ 	.byte	0x04, 0x36
        /*007a*/ 	.short	(.L_199 - .L_198)
.L_198:
        /*007c*/ 	.word	0x00000008
.L_199:


//--------------------- .nv.info.fill_i8_vec4     --------------------------
	.section	.nv.info.fill_i8_vec4,"",@"SHT_CUDA_INFO"
	.sectionflags	@""
	.align	4


	//----- nvinfo : EIATTR_CUDA_API_VERSION
	.align		4
        /*0000*/ 	.byte	0x04, 0x37
        /*0002*/ 	.short	(.L_201 - .L_200)
.L_200:
        /*0004*/ 	.word	0x00000082


	//----- nvinfo : EIATTR_KPARAM_INFO
	.align		4
.L_201:
        /*0008*/ 	.byte	0x04, 0x17
        /*000a*/ 	.short	(.L_203 - .L_202)
.L_202:
        /*000c*/ 	.word	0x00000000
        /*0010*/ 	.short	0x0002
        /*0012*/ 	.short	0x0010
        /*0014*/ 	.byte	0x00, 0xf0, 0x21, 0x00


	//----- nvinfo : EIATTR_KPARAM_INFO
	.align		4
.L_203:
        /*0018*/ 	.byte	0x04, 0x17
        /*001a*/ 	.short	(.L_205 - .L_204)
.L_204:
        /*001c*/ 	.word	0x00000000
        /*0020*/ 	.short	0x0001
        /*0022*/ 	.short	0x0008
        /*0024*/ 	.byte	0x00, 0xf0, 0x05, 0x00


	//----- nvinfo : EIATTR_KPARAM_INFO
	.align		4
.L_205:
        /*0028*/ 	.byte	0x04, 0x17
        /*002a*/ 	.short	(.L_207 - .L_206)
.L_206:
        /*002c*/ 	.word	0x00000000
        /*0030*/ 	.short	0x0000
        /*0032*/ 	.short	0x0000
        /*0034*/ 	.byte	0x00, 0xf5, 0x21, 0x00


	//----- nvinfo : EIATTR_SPARSE_MMA_MASK
	.align		4
.L_207:
        /*0038*/ 	.byte	0x03, 0x50
        /*003a*/ 	.short	0x0000


	//----- nvinfo : EIATTR_MAXREG_COUNT
	.align		4
        /*003c*/ 	.byte	0x03, 0x1b
        /*003e*/ 	.short	0x00ff


	//----- nvinfo : EIATTR_MERCURY_ISA_VERSION
	.align		4
        /*0040*/ 	.byte	0x03, 0x5f
        /*0042*/ 	.short	0x0101


	//----- nvinfo : EIATTR_VRC_CTA_INIT_COUNT
	.align		4
        /*0044*/ 	.byte	0x02, 0x4a
	.zero		1
	.zero		1


	//----- nvinfo : EIATTR_EXIT_INSTR_OFFSETS
	.align		4
        /*0048*/ 	.byte	0x04, 0x1c
        /*004a*/ 	.short	(.L_209 - .L_208)


	//   ....[0]....
.L_208:
        /*004c*/ 	.word	0x00000780


	//   ....[1]....
        /*0050*/ 	.word	0x00000a40


	//   ....[2]....
        /*0054*/ 	.word	0x00000b80


	//   ....[3]....
        /*0058*/ 	.word	0x00000c80


	//   ....[4]....
        /*005c*/ 	.word	0x00000d80


	//----- nvinfo : EIATTR_CRS_STACK_SIZE
	.align		4
.L_209:
        /*0060*/ 	.byte	0x04, 0x1e
        /*0062*/ 	.short	(.L_211 - .L_210)
.L_210:
        /*0064*/ 	.word	0x00000000


	//----- nvinfo : EIATTR_CBANK_PARAM_SIZE
	.align		4
.L_211:
        /*0068*/ 	.byte	0x03, 0x19
        /*006a*/ 	.short	0x0018


	//----- nvinfo : EIATTR_PARAM_CBANK
	.align		4
        /*006c*/ 	.byte	0x04, 0x0a
        /*006e*/ 	.short	(.L_213 - .L_212)
	.align		4
.L_212:
        /*0070*/ 	.word	index@(.nv.constant0.fill_i8_vec4)
        /*0074*/ 	.short	0x0380
        /*0076*/ 	.short	0x0018


	//----- nvinfo : EIATTR_SW_WAR
	.align		4
.L_213:
        /*0078*/ 	.byte	0x04, 0x36
        /*007a*/ 	.short	(.L_215 - .L_214)
.L_214:
        /*007c*/ 	.word	0x00000008
.L_215:


//--------------------- .nv.info.fill_f64_vec4    --------------------------
	.section	.nv.info.fill_f64_vec4,"",@"SHT_CUDA_INFO"
	.sectionflags	@""
	.align	4


	//----- nvinfo : EIATTR_CUDA_API_VERSION
	.align		4
        /*0000*/ 	.byte	0x04, 0x37
        /*0002*/ 	.short	(.L_217 - .L_216)
.L_216:
        /*0004*/ 	.word	0x00000082


	//----- nvinfo : EIATTR_KPARAM_INFO
	.align		4
.L_217:
        /*0008*/ 	.byte	0x04, 0x17
        /*000a*/ 	.short	(.L_219 - .L_218)
.L_218:
        /*000c*/ 	.word	0x00000000
        /*0010*/ 	.short	0x0002
        /*0012*/ 	.short	0x0010
        /*0014*/ 	.byte	0x00, 0xf0, 0x21, 0x00


	//----- nvinfo : EIATTR_KPARAM_INFO
	.align		4
.L_219:
        /*0018*/ 	.byte	0x04, 0x17
        /*001a*/ 	.short	(.L_221 - .L_220)
.L_220:
        /*001c*/ 	.word	0x00000000
        /*0020*/ 	.short	0x0001
        /*0022*/ 	.short	0x0008
        /*0024*/ 	.byte	0x00, 0xf0, 0x21, 0x00


	//----- nvinfo : EIATTR_KPARAM_INFO
	.align		4
.L_221:
        /*0028*/ 	.byte	0x04, 0x17
        /*002a*/ 	.short	(.L_223 - .L_222)
.L_222:
        /*002c*/ 	.word	0x00000000
        /*0030*/ 	.short	0x0000
        /*0032*/ 	.short	0x0000
        /*0034*/ 	.byte	0x00, 0xf5, 0x21, 0x00


	//----- nvinfo : EIATTR_SPARSE_MMA_MASK
	.align		4
.L_223:
        /*0038*/ 	.byte	0x03, 0x50
        /*003a*/ 	.short	0x0000


	//----- nvinfo : EIATTR_MAXREG_COUNT
	.align		4
        /*003c*/ 	.byte	0x03, 0x1b
        /*003e*/ 	.short	0x00ff


	//----- nvinfo : EIATTR_MERCURY_ISA_VERSION
	.align		4
        /*0040*/ 	.byte	0x03, 0x5f
        /*0042*/ 	.short	0x0101


	//----- nvinfo : EIATTR_VRC_CTA_INIT_COUNT
	.align		4
        /*0044*/ 	.byte	0x02, 0x4a
	.zero		1
	.zero		1


	//----- nvinfo : EIATTR_EXIT_INSTR_OFFSETS
	.align		4
        /*0048*/ 	.byte	0x04, 0x1c
        /*004a*/ 	.short	(.L_225 - .L_224)


	//   ....[0]....
.L_224:
        /*004c*/ 	.word	0x000008a0


	//   ....[1]....
        /*0050*/ 	.word	0x00000bd0


	//   ....[2]....
        /*0054*/ 	.word	0x00000d20


	//   ....[3]....
        /*0058*/ 	.word	0x00000e30


	//   ....[4]....
        /*005c*/ 	.word	0x00000f40


	//----- nvinfo : EIATTR_CRS_STACK_SIZE
	.align		4
.L_225:
        /*0060*/ 	.byte	0x04, 0x1e
        /*0062*/ 	.short	(.L_227 - .L_226)
.L_226:
        /*0064*/ 	.word	0x00000000


	//----- nvinfo : EIATTR_CBANK_PARAM_SIZE
	.align		4
.L_227:
        /*0068*/ 	.byte	0x03, 0x19
        /*006a*/ 	.short	0x0018


	//----- nvinfo : EIATTR_PARAM_CBANK
	.align		4
        /*006c*/ 	.byte	0x04, 0x0a
        /*006e*/ 	.short	(.L_229 - .L_228)
	.align		4
.L_228:
        /*0070*/ 	.word	index@(.nv.constant0.fill_f64_vec4)
        /*0074*/ 	.short	0x0380
        /*0076*/ 	.short	0x0018


	//----- nvinfo : EIATTR_SW_WAR
	.align		4
.L_229:
        /*0078*/ 	.byte	0x04, 0x36
        /*007a*/ 	.short	(.L_231 - .L_230)
.L_230:
        /*007c*/ 	.word	0x00000008
.L_231:


//--------------------- .nv.info.fill_f32_vec4    --------------------------
	.section	.nv.info.fill_f32_vec4,"",@"SHT_CUDA_INFO"
	.sectionflags	@""
	.align	4


	//----- nvinfo : EIATTR_CUDA_API_VERSION
	.align		4
        /*0000*/ 	.byte	0x04, 0x37
        /*0002*/ 	.short	(.L_233 - .L_232)
.L_232:
        /*0004*/ 	.word	0x00000082


	//----- nvinfo : EIATTR_KPARAM_INFO
	.align		4
.L_233:
        /*0008*/ 	.byte	0x04, 0x17
        /*000a*/ 	.short	(.L_235 - .L_234)
.L_234:
        /*000c*/ 	.word	0x00000000
        /*0010*/ 	.short	0x0002
        /*0012*/ 	.short	0x0010
        /*0014*/ 	.byte	0x00, 0xf0, 0x21, 0x00


	//----- nvinfo : EIATTR_KPARAM_INFO
	.align		4
.L_235:
        /*0018*/ 	.byte	0x04, 0x17
        /*001a*/ 	.short	(.L_237 - .L_236)
.L_236:
        /*001c*/ 	.word	0x00000000
        /*0020*/ 	.short	0x0001
        /*0022*/ 	.short	0x0008
        /*0024*/ 	.byte	0x00, 0xf0, 0x11, 0x00


	//----- nvinfo : EIATTR_KPARAM_INFO
	.align		4
.L_237:
        /*0028*/ 	.byte	0x04, 0x17
        /*002a*/ 	.short	(.L_239 - .L_238)
.L_238:
        /*002c*/ 	.word	0x00000000
        /*0030*/ 	.short	0x0000
        /*0032*/ 	.short	0x0000
        /*0034*/ 	.byte	0x00, 0xf5, 0x21, 0x00


	//----- nvinfo : EIATTR_SPARSE_MMA_MASK
	.align		4
.L_239:
        /*0038*/ 	.byte	0x03, 0x50
        /*003a*/ 	.short	0x0000


	//----- nvinfo : EIATTR_MAXREG_COUNT
	.align		4
        /*003c*/ 	.byte	0x03, 0x1b
        /*003e*/ 	.short	0x00ff


	//----- nvinfo : EIATTR_MERCURY_ISA_VERSION
	.align		4
        /*0040*/ 	.byte	0x03, 0x5f
        /*0042*/ 	.short	0x0101


	//----- nvinfo : EIATTR_VRC_CTA_INIT_COUNT
	.align		4
        /*0044*/ 	.byte	0x02, 0x4a
	.zero		1
	.zero		1


	//----- nvinfo : EIATTR_EXIT_INSTR_OFFSETS
	.align		4
        /*0048*/ 	.byte	0x04, 0x1c
        /*004a*/ 	.short	(.L_241 - .L_240)


	//   ....[0]....
.L_240:
        /*004c*/ 	.word	0x00000860


	//   ....[1]....
        /*0050*/ 	.word	0x00000b90


	//   ....[2]....
        /*0054*/ 	.word	0x00000ce0


	//   ....[3]....
        /*0058*/ 	.word	0x00000df0


	//   ....[4]....
        /*005c*/ 	.word	0x00000f00


	//----- nvinfo : EIATTR_CRS_STACK_SIZE
	.align		4
.L_241:
        /*0060*/ 	.byte	0x04, 0x1e
        /*0062*/ 	.short	(.L_243 - .L_242)
.L_242:
        /*0064*/ 	.word	0x00000000


	//----- nvinfo : EIATTR_CBANK_PARAM_SIZE
	.align		4
.L_243:
        /*0068*/ 	.byte	0x03, 0x19
        /*006a*/ 	.short	0x0018


	//----- nvinfo : EIATTR_PARAM_CBANK
	.align		4
        /*006c*/ 	.byte	0x04, 0x0a
        /*006e*/ 	.short	(.L_245 - .L_244)
	.align		4
.L_244:
        /*0070*/ 	.word	index@(.nv.constant0.fill_f32_vec4)
        /*0074*/ 	.short	0x0380
        /*0076*/ 	.short	0x0018


	//----- nvinfo : EIATTR_SW_WAR
	.align		4
.L_245:
        /*0078*/ 	.byte	0x04, 0x36
        /*007a*/ 	.short	(.L_247 - .L_246)
.L_246:
        /*007c*/ 	.word	0x00000008
.L_247:


//--------------------- .nv.info.fill_f16_vec2    --------------------------
	.section	.nv.info.fill_f16_vec2,"",@"SHT_CUDA_INFO"
	.sectionflags	@""
	.align	4


	//----- nvinfo : EIATTR_CUDA_API_VERSION
	.align		4
        /*0000*/ 	.byte	0x04, 0x37
        /*0002*/ 	.short	(.L_249 - .L_248)
.L_248:
        /*0004*/ 	.word	0x00000082


	//----- nvinfo : EIATTR_KPARAM_INFO
	.align		4
.L_249:
        /*0008*/ 	.byte	0x04, 0x17
        /*000a*/ 	.short	(.L_251 - .L_250)
.L_250:
        /*000c*/ 	.word	0x00000000
        /*0010*/ 	.short	0x0002
        /*0012*/ 	.short	0x0010
        /*0014*/ 	.byte	0x00, 0xf0, 0x21, 0x00


	//----- nvinfo : EIATTR_KPARAM_INFO
	.align		4
.L_251:
        /*0018*/ 	.byte	0x04, 0x17
        /*001a*/ 	.short	(.L_253 - .L_252)
.L_252:
        /*001c*/ 	.word	0x00000000
        /*0020*/ 	.short	0x0001
        /*0022*/ 	.short	0x0008
        /*0024*/ 	.byte	0x00, 0xf0, 0x09, 0x00


	//----- nvinfo : EIATTR_KPARAM_INFO
	.align		4
.L_253:
        /*0028*/ 	.byte	0x04, 0x17
        /*002a*/ 	.short	(.L_255 - .L_254)
.L_254:
        /*002c*/ 	.word	0x00000000
        /*0030*/ 	.short	0x0000
        /*0032*/ 	.short	0x0000
        /*0034*/ 	.byte	0x00, 0xf5, 0x21, 0x00


	//----- nvinfo : EIATTR_SPARSE_MMA_MASK
	.align		4
.L_255:
        /*0038*/ 	.byte	0x03, 0x50
        /*003a*/ 	.short	0x0000


	//----- nvinfo : EIATTR_MAXREG_COUNT
	.align		4
        /*003c*/ 	.byte	0x03, 0x1b
        /*003e*/ 	.short	0x00ff


	//----- nvinfo : EIATTR_MERCURY_ISA_VERSION
	.align		4
        /*0040*/ 	.byte	0x03, 0x5f
        /*0042*/ 	.short	0x0101


	//----- nvinfo : EIATTR_VRC_CTA_INIT_COUNT
	.align		4
        /*0044*/ 	.byte	0x02, 0x4a
	.zero		1
	.zero		1


	//----- nvinfo : EIATTR_EXIT_INSTR_OFFSETS
	.align		4
        /*0048*/ 	.byte	0x04, 0x1c
        /*004a*/ 	.short	(.L_257 - .L_256)


	//   ....[0]....
.L_256:
        /*004c*/ 	.word	0x00000760


	//   ....[1]....
        /*0050*/ 	.word	0x00000aa0


	//   ....[2]....
        /*0054*/ 	.word	0x00000bf0


	//   ....[3]....
        /*0058*/ 	.word	0x00000d10


	//   ....[4]....
        /*005c*/ 	.word	0x00000e00


	//----- nvinfo : EIATTR_CRS_STACK_SIZE
	.align		4
.L_257:
        /*0060*/ 	.byte	0x04, 0x1e
        /*0062*/ 	.short	(.L_259 - .L_258)
.L_258:
        /*0064*/ 	.word	0x00000000


	//----- nvinfo : EIATTR_CBANK_PARAM_SIZE
	.align		4
.L_259:
        /*0068*/ 	.byte	0x03, 0x19
        /*006a*/ 	.short	0x0018


	//----- nvinfo : EIATTR_PARAM_CBANK
	.align		4
        /*006c*/ 	.byte	0x04, 0x0a
        /*006e*/ 	.short	(.L_261 - .L_260)
	.align		4
.L_260:
        /*0070*/ 	.word	index@(.nv.constant0.fill_f16_vec2)
        /*0074*/ 	.short	0x0380
        /*0076*/ 	.short	0x0018


	//----- nvinfo : EIATTR_SW_WAR
	.align		4
.L_261:
        /*0078*/ 	.byte	0x04, 0x36
        /*007a*/ 	.short	(.L_263 - .L_262)
.L_262:
        /*007c*/ 	.word	0x00000008
.L_263:


//--------------------- .nv.callgraph             --------------------------
	.section	.nv.callgraph,"",@"SHT_CUDA_CALLGRAPH"
	.align	4
	.sectionentsize	8
	.align		4
        /*0000*/ 	.word	0x00000000
	.align		4
        /*0004*/ 	.word	0xffffffff
	.align		4
        /*0008*/ 	.word	0x00000000
	.align		4
        /*000c*/ 	.word	0xfffffffe
	.align		4
        /*0010*/ 	.word	0x00000000
	.align		4
        /*0014*/ 	.word	0xfffffffd
	.align		4
        /*0018*/ 	.word	0x00000000
	.align		4
        /*001c*/ 	.word	0xfffffffc


//--------------------- .text.fill_u64_vec4       --------------------------
	.section	.text.fill_u64_vec4,"ax",@progbits
	.align	128
        .global         fill_u64_vec4
        .type           fill_u64_vec4,@function
        .size           fill_u64_vec4,(.L_x_165 - fill_u64_vec4)
        .other          fill_u64_vec4,@"STO_CUDA_ENTRY STV_DEFAULT"
fill_u64_vec4:
.text.fill_u64_vec4:
[----:B------:R-:W-:Y:S01]  /*0000*/  LDC R1, c[0x0][0x37c] ;  /* 0x0000df00ff017b82 */ /* 0x000fe20000000800 */
[----:B------:R-:W0:Y:S07]  /*0010*/  S2R R18, SR_TID.X ;  /* 0x0000000000127919 */ /* 0x000e2e0000002100 */
[----:B------:R-:W0:Y:S01]  /*0020*/  S2UR UR6, SR_CTAID.X ;  /* 0x00000000000679c3 */ /* 0x000e220000002500 */
[----:B------:R-:W1:Y:S01]  /*0030*/  LDCU.64 UR4, c[0x0][0x358] ;  /* 0x00006b00ff0477ac */ /* 0x000e620008000a00 */
[----:B------:R-:W-:Y:S01]  /*0040*/  BSSY.RECONVERGENT B0, `(.L_x_0) ;  /* 0x000007f000007945 */ /* 0x000fe20003800200 */
[----:B------:R-:W2:Y:S05]  /*0050*/  LDCU.64 UR8, c[0x0][0x380] ;  /* 0x00007000ff0877ac */ /* 0x000eaa0008000a00 */
[----:B------:R-:W0:Y:S01]  /*0060*/  LDC R17, c[0x0][0x360] ;  /* 0x0000d800ff117b82 */ /* 0x000e220000000800 */
[----:B------:R-:W3:Y:S07]  /*0070*/  LDCU UR7, c[0x0][0x370] ;  /* 0x00006e00ff0777ac */ /* 0x000eee0008000800 */
[----:B------:R-:W4:Y:S01]  /*0080*/  LDC.64 R2, c[0x0][0x390] ;  /* 0x0000e400ff027b82 */ /* 0x000f220000000a00 */
[----:B0-----:R-:W-:-:S02]  /*0090*/  IMAD R18, R17, UR6, R18 ;  /* 0x0000000611127c24 */ /* 0x001fc4000f8e0212 */
[----:B---3--:R-:W-:Y:S01]  /*00a0*/  IMAD R17, R17, UR7, RZ ;  /* 0x0000000711117c24 */ /* 0x008fe2000f8e02ff */
[--C-:B----4-:R-:W-:Y:S02]  /*00b0*/  SHF.R.U64 R0, R2, 0x2, R3.reuse ;  /* 0x0000000202007819 */ /* 0x110fe40000001203 */
[----:B------:R-:W-:Y:S02]  /*00c0*/  SHF.R.U32.HI R2, RZ, 0x2, R3 ;  /* 0x00000002ff027819 */ /* 0x000fe40000011603 */
[----:B------:R-:W-:-:S04]  /*00d0*/  ISETP.GT.U32.AND P0, PT, R0, R18, PT ;  /* 0x000000120000720c */ /* 0x000fc80003f04070 */
[----:B------:R-:W-:-:S13]  /*00e0*/  ISETP.GT.U32.AND.EX P0, PT, R2, RZ, PT, P0 ;  /* 0x000000ff0200720c */ /* 0x000fda0003f04100 */
[----:B-12---:R-:W-:Y:S05]  /*00f0*/  @!P0 BRA `(.L_x_1) ;  /* 0x0000000400cc8947 */ /* 0x006fea0003800000 */
[----:B------:R-:W-:Y:S01]  /*0100*/  IADD3 R7, P1, PT, R18, R17, RZ ;  /* 0x0000001112077210 */ /* 0x000fe20007f3e0ff */
[----:B------:R-:W-:Y:S03]  /*0110*/  BSSY.RECONVERGENT B1, `(.L_x_2) ;  /* 0x0000024000017945 */ /* 0x000fe60003800200 */
[----:B------:R-:W-:Y:S01]  /*0120*/  ISETP.GE.U32.AND P0, PT, R7, R0, PT ;  /* 0x000000000700720c */ /* 0x000fe20003f06070 */
[----:B------:R-:W-:Y:S01]  /*0130*/  IMAD.X R9, RZ, RZ, RZ, P1 ;  /* 0x000000ffff097224 */ /* 0x000fe200008e06ff */
[----:B------:R-:W-:-:S04]  /*0140*/  ISETP.GT.U32.AND P1, PT, R0, R7, PT ;  /* 0x000000070000720c */ /* 0x000fc80003f24070 */
[----:B------:R-:W-:Y:S02]  /*0150*/  ISETP.GE.U32.AND.EX P0, PT, R9, R2, PT, P0 ;  /* 0x000000020900720c */ /* 0x000fe40003f06100 */
[----:B------:R-:W-:Y:S02]  /*0160*/  ISETP.GT.U32.AND.EX P1, PT, R2, R9, PT, P1 ;  /* 0x000000090200720c */ /* 0x000fe40003f24110 */
[----:B------:R-:W-:Y:S02]  /*0170*/  SEL R3, RZ, 0x1, P0 ;  /* 0x00000001ff037807 */ /* 0x000fe40000000000 */
[----:B------:R-:W-:Y:S02]  /*0180*/  SEL R4, R0, R7, P1 ;  /* 0x0000000700047207 */ /* 0x000fe40000800000 */
[----:B------:R-:W-:Y:S02]  /*0190*/  SEL R5, R2, R9, P1 ;  /* 0x0000000902057207 */ /* 0x000fe40000800000 */
[----:B------:R-:W-:-:S04]  /*01a0*/  IADD3 R4, P0, P1, R4, -R7, -R3 ;  /* 0x8000000704047210 */ /* 0x000fc8000791e803 */
[----:B------:R-:W-:-:S04]  /*01b0*/  IADD3.X R5, PT, PT, R5, -0x1, ~R9, P0, P1 ;  /* 0xffffffff05057810 */ /* 0x000fc800007e2c09 */
[----:B------:R-:W-:-:S13]  /*01c0*/  ISETP.NE.U32.AND P0, PT, R5, RZ, PT ;  /* 0x000000ff0500720c */ /* 0x000fda0003f05070 */
[----:B------:R-:W-:Y:S05]  /*01d0*/  @P0 BRA `(.L_x_3) ;  /* 0x0000000000540947 */ /* 0x000fea0003800000 */
[----:B------:R-:W0:Y:S01]  /*01e0*/  I2F.U32.RP R5, R17 ;  /* 0x0000001100057306 */ /* 0x000e220000209000 */
[----:B------:R-:W-:Y:S01]  /*01f0*/  IMAD.MOV R9, RZ, RZ, -R17 ;  /* 0x000000ffff097224 */ /* 0x000fe200078e0a11 */
[----:B------:R-:W-:-:S06]  /*0200*/  ISETP.NE.U32.AND P2, PT, R17, RZ, PT ;  /* 0x000000ff1100720c */ /* 0x000fcc0003f45070 */
[----:B0-----:R-:W0:Y:S02]  /*0210*/  MUFU.RCP R5, R5 ;  /* 0x0000000500057308 */ /* 0x001e240000001000 */
[----:B0-----:R-:W-:Y:S02]  /*0220*/  VIADD R6, R5, 0xffffffe ;  /* 0x0ffffffe05067836 */ /* 0x001fe40000000000 */
[----:B------:R-:W-:-:S04]  /*0230*/  IMAD.MOV.U32 R5, RZ, RZ, RZ ;  /* 0x000000ffff057224 */ /* 0x000fc800078e00ff */
[----:B------:R0:W1:Y:S02]  /*0240*/  F2I.FTZ.U32.TRUNC.NTZ R7, R6 ;  /* 0x0000000600077305 */ /* 0x000064000021f000 */
[----:B0-----:R-:W-:Y:S02]  /*0250*/  IMAD.MOV.U32 R6, RZ, RZ, RZ ;  /* 0x000000ffff067224 */ /* 0x001fe400078e00ff */
[----:B-1----:R-:W-:-:S04]  /*0260*/  IMAD R9, R9, R7, RZ ;  /* 0x0000000709097224 */ /* 0x002fc800078e02ff */
[----:B------:R-:W-:-:S06]  /*0270*/  IMAD.HI.U32 R7, R7, R9, R6 ;  /* 0x0000000907077227 */ /* 0x000fcc00078e0006 */
[----:B------:R-:W-:-:S04]  /*0280*/  IMAD.HI.U32 R7, R7, R4, RZ ;  /* 0x0000000407077227 */ /* 0x000fc800078e00ff */
[----:B------:R-:W-:-:S04]  /*0290*/  IMAD.MOV R8, RZ, RZ, -R7 ;  /* 0x000000ffff087224 */ /* 0x000fc800078e0a07 */
[----:B------:R-:W-:-:S05]  /*02a0*/  IMAD R4, R17, R8, R4 ;  /* 0x0000000811047224 */ /* 0x000fca00078e0204 */
[----:B------:R-:W-:-:S13]  /*02b0*/  ISETP.GE.U32.AND P0, PT, R4, R17, PT ;  /* 0x000000110400720c */ /* 0x000fda0003f06070 */
[----:B------:R-:W-:Y:S02]  /*02c0*/  @P0 IMAD.IADD R4, R4, 0x1, -R17 ;  /* 0x0000000104040824 */ /* 0x000fe400078e0a11 */
[----:B------:R-:W-:-:S03]  /*02d0*/  @P0 VIADD R7, R7, 0x1 ;  /* 0x0000000107070836 */ /* 0x000fc60000000000 */
[----:B------:R-:W-:-:S13]  /*02e0*/  ISETP.GE.U32.AND P1, PT, R4, R17, PT ;  /* 0x000000110400720c */ /* 0x000fda0003f26070 */
[----:B------:R-:W-:Y:S01]  /*02f0*/  @P1 VIADD R7, R7, 0x1 ;  /* 0x0000000107071836 */ /* 0x000fe20000000000 */
[----:B------:R-:W-:-:S05]  /*0300*/  @!P2 LOP3.LUT R7, RZ, R17, RZ, 0x33, !PT ;  /* 0x00000011ff07a212 */ /* 0x000fca00078e33ff */
[----:B------:R-:W-:Y:S01]  /*0310*/  IMAD.MOV.U32 R4, RZ, RZ, R7 ;  /* 0x000000ffff047224 */ /* 0x000fe200078e0007 */
[----:B------:R-:W-:Y:S06]  /*0320*/  BRA `(.L_x_4) ;  /* 0x0000000000087947 */ /* 0x000fec0003800000 */
.L_x_3:
[----:B------:R-:W-:-:S07]  /*0330*/  MOV R6, 0x350 ;  /* 0x0000035000067802 */ /* 0x000fce0000000f00 */
[----:B------:R-:W-:Y:S05]  /*0340*/  CALL.REL.NOINC `($__internal_0_$__cuda_sm20_div_u64) ;  /* 0x0000000c00007944 */ /* 0x000fea0003c00000 */
.L_x_4:
[----:B------:R-:W-:Y:S05]  /*0350*/  BSYNC.RECONVERGENT B1 ;  /* 0x0000000000017941 */ /* 0x000fea0003800200 */
.L_x_2:
[----:B------:R-:W-:Y:S01]  /*0360*/  IADD3 R14, P0, PT, R4, R3, RZ ;  /* 0x00000003040e7210 */ /* 0x000fe20007f1e0ff */
[----:B------:R-:W-:Y:S01]  /*0370*/  BSSY.RECONVERGENT B1, `(.L_x_5) ;  /* 0x0000028000017945 */ /* 0x000fe20003800200 */
[----:B------:R-:W-:Y:S02]  /*0380*/  IMAD.MOV.U32 R16, RZ, RZ, R18 ;  /* 0x000000ffff107224 */ /* 0x000fe400078e0012 */
[C---:B------:R-:W-:Y:S01]  /*0390*/  LOP3.LUT R3, R14.reuse, 0x3, RZ, 0xc0, !PT ;  /* 0x000000030e037812 */ /* 0x040fe200078ec0ff */
[----:B------:R-:W-:Y:S01]  /*03a0*/  IMAD.X R4, RZ, RZ, R5, P0 ;  /* 0x000000ffff047224 */ /* 0x000fe200000e0605 */
[----:B------:R-:W-:Y:S02]  /*03b0*/  ISETP.GE.U32.AND P0, PT, R14, 0x3, PT ;  /* 0x000000030e00780c */ /* 0x000fe40003f06070 */
[----:B------:R-:W-:Y:S01]  /*03c0*/  ISETP.NE.U32.AND P1, PT, R3, 0x3, PT ;  /* 0x000000030300780c */ /* 0x000fe20003f25070 */
[----:B------:R-:W-:Y:S01]  /*03d0*/  IMAD.MOV.U32 R3, RZ, RZ, RZ ;  /* 0x000000ffff037224 */ /* 0x000fe200078e00ff */
[----:B------:R-:W-:-:S02]  /*03e0*/  ISETP.GE.U32.AND.EX P0, PT, R4, RZ, PT, P0 ;  /* 0x000000ff0400720c */ /* 0x000fc40003f06100 */
[----:B------:R-:W-:-:S13]  /*03f0*/  ISETP.NE.AND.EX P1, PT, RZ, RZ, PT, P1 ;  /* 0x000000ffff00720c */ /* 0x000fda0003f25310 */
[----:B------:R-:W-:Y:S05]  /*0400*/  @!P1 BRA `(.L_x_6) ;  /* 0x0000000000789947 */ /* 0x000fea0003800000 */
[----:B------:R-:W0:Y:S01]  /*0410*/  LDCU.64 UR6, c[0x0][0x380] ;  /* 0x00007000ff0677ac */ /* 0x000e220008000a00 */
[----:B------:R-:W1:Y:S01]  /*0420*/  LDC.64 R8, c[0x0][0x388] ;  /* 0x0000e200ff087b82 */ /* 0x000e620000000a00 */
[----:B------:R-:W-:Y:S02]  /*0430*/  VIADD R14, R14, 0x1 ;  /* 0x000000010e0e7836 */ /* 0x000fe40000000000 */
[----:B------:R-:W-:Y:S02]  /*0440*/  IMAD.MOV.U32 R15, RZ, RZ, RZ ;  /* 0x000000ffff0f7224 */ /* 0x000fe400078e00ff */
[----:B------:R-:W-:Y:S01]  /*0450*/  IMAD.MOV.U32 R16, RZ, RZ, R18 ;  /* 0x000000ffff107224 */ /* 0x000fe200078e0012 */
[----:B------:R-:W-:Y:S01]  /*0460*/  LOP3.LUT R14, R14, 0x3, RZ, 0xc0, !PT ;  /* 0x000000030e0e7812 */ /* 0x000fe200078ec0ff */
[----:B------:R-:W-:Y:S01]  /*0470*/  IMAD.MOV.U32 R3, RZ, RZ, RZ ;  /* 0x000000ffff037224 */ /* 0x000fe200078e00ff */
[----:B0-----:R-:W-:-:S04]  /*0480*/  LEA R19, P1, R18, UR6, 0x5 ;  /* 0x0000000612137c11 */ /* 0x001fc8000f8228ff */
[----:B------:R-:W-:Y:S02]  /*0490*/  LEA.HI.X R20, R18, UR7, RZ, 0x5, P1 ;  /* 0x0000000712147c11 */ /* 0x000fe400088f2cff */
[----:B------:R-:W-:-:S05]  /*04a0*/  IADD3 R19, P1, PT, R19, 0x10, RZ ;  /* 0x0000001013137810 */ /* 0x000fca0007f3e0ff */
[----:B------:R-:W-:-:S08]  /*04b0*/  IMAD.X R20, RZ, RZ, R20, P1 ;  /* 0x000000ffff147224 */ /* 0x000fd000008e0614 */
.L_x_7:
[--C-:B01----:R-:W-:Y:S01]  /*04c0*/  IMAD.MOV.U32 R4, RZ, RZ, R8.reuse ;  /* 0x000000ffff047224 */ /* 0x103fe200078e0008 */
[----:B------:R-:W-:Y:S01]  /*04d0*/  IADD3 R14, P1, PT, R14, -0x1, RZ ;  /* 0xffffffff0e0e7810 */ /* 0x000fe20007f3e0ff */
[--C-:B------:R-:W-:Y:S01]  /*04e0*/  IMAD.MOV.U32 R5, RZ, RZ, R9.reuse ;  /* 0x000000ffff057224 */ /* 0x100fe200078e0009 */
[----:B------:R-:W-:Y:S01]  /*04f0*/  IADD3 R16, P2, PT, R17, R16, RZ ;  /* 0x0000001011107210 */ /* 0x000fe20007f5e0ff */
[--C-:B------:R-:W-:Y:S01]  /*0500*/  IMAD.MOV.U32 R6, RZ, RZ, R8.reuse ;  /* 0x000000ffff067224 */ /* 0x100fe200078e0008 */
[----:B------:R-:W-:Y:S01]  /*0510*/  IADD3.X R15, PT, PT, R15, -0x1, RZ, P1, !PT ;  /* 0xffffffff0f0f7810 */ /* 0x000fe20000ffe4ff */
[--C-:B------:R-:W-:Y:S01]  /*0520*/  IMAD.MOV.U32 R7, RZ, RZ, R9.reuse ;  /* 0x000000ffff077224 */ /* 0x100fe200078e0009 */
[----:B------:R-:W-:Y:S01]  /*0530*/  ISETP.NE.U32.AND P1, PT, R14, RZ, PT ;  /* 0x000000ff0e00720c */ /* 0x000fe20003f25070 */
[----:B------:R-:W-:Y:S02]  /*0540*/  IMAD.MOV.U32 R10, RZ, RZ, R8 ;  /* 0x000000ffff0a7224 */ /* 0x000fe400078e0008 */
[----:B------:R-:W-:Y:S01]  /*0550*/  IMAD.MOV.U32 R11, RZ, RZ, R9 ;  /* 0x000000ffff0b7224 */ /* 0x000fe200078e0009 */
[----:B------:R-:W-:Y:S01]  /*0560*/  ISETP.NE.AND.EX P1, PT, R15, RZ, PT, P1 ;  /* 0x000000ff0f00720c */ /* 0x000fe20003f25310 */
[----:B------:R-:W-:-:S02]  /*0570*/  IMAD.MOV.U32 R12, RZ, RZ, R19 ;  /* 0x000000ffff0c7224 */ /* 0x000fc400078e0013 */
[----:B------:R-:W-:Y:S02]  /*0580*/  IMAD.MOV.U32 R13, RZ, RZ, R20 ;  /* 0x000000ffff0d7224 */ /* 0x000fe400078e0014 */
[----:B------:R-:W-:Y:S01]  /*0590*/  IMAD.X R3, RZ, RZ, R3, P2 ;  /* 0x000000ffff037224 */ /* 0x000fe200010e0603 */
[C---:B------:R-:W-:Y:S02]  /*05a0*/  LEA R19, P3, R17.reuse, R12, 0x5 ;  /* 0x0000000c11137211 */ /* 0x040fe400078628ff */
[----:B------:R0:W-:Y:S02]  /*05b0*/  STG.E.128 desc[UR4][R12.64], R4 ;  /* 0x000000040c007986 */ /* 0x0001e4000c101d04 */
[----:B------:R-:W-:Y:S02]  /*05c0*/  LEA.HI.X R20, R17, R13, RZ, 0x5, P3 ;  /* 0x0000000d11147211 */ /* 0x000fe400018f2cff */
[----:B------:R0:W-:Y:S01]  /*05d0*/  STG.E.128 desc[UR4][R12.64+-0x10], R8 ;  /* 0xfffff0080c007986 */ /* 0x0001e2000c101d04 */
[----:B------:R-:W-:Y:S06]  /*05e0*/  @P1 BRA `(.L_x_7) ;  /* 0xfffffffc00b41947 */ /* 0x000fec000383ffff */
.L_x_6:
[----:B------:R-:W-:Y:S05]  /*05f0*/  BSYNC.RECONVERGENT B1 ;  /* 0x0000000000017941 */ /* 0x000fea0003800200 */
.L_x_5:
[----:B------:R-:W-:Y:S05]  /*0600*/  @!P0 BRA `(.L_x_1) ;  /* 0x0000000000888947 */ /* 0x000fea0003800000 */
[----:B0-----:R-:W0:Y:S01]  /*0610*/  LDC.64 R4, c[0x0][0x388] ;  /* 0x0000e200ff047b82 */ /* 0x001e220000000a00 */
[----:B------:R-:W-:Y:S01]  /*0620*/  IMAD.SHL.U32 R20, R17, 0x20, RZ ;  /* 0x0000002011147824 */ /* 0x000fe200078e00ff */
[----:B------:R-:W-:-:S07]  /*0630*/  SHF.R.U32.HI R19, RZ, 0x1b, R17 ;  /* 0x0000001bff137819 */ /* 0x000fce0000011611 */
.L_x_8:
[C---:B-1----:R-:W-:Y:S01]  /*0640*/  LEA R22, P0, R16.reuse, UR8, 0x5 ;  /* 0x0000000810167c11 */ /* 0x042fe2000f8028ff */
[--C-:B0-----:R-:W-:Y:S02]  /*0650*/  IMAD.MOV.U32 R8, RZ, RZ, R4.reuse ;  /* 0x000000ffff087224 */ /* 0x101fe400078e0004 */
[----:B------:R-:W-:Y:S01]  /*0660*/  IMAD.MOV.U32 R9, RZ, RZ, R5 ;  /* 0x000000ffff097224 */ /* 0x000fe200078e0005 */
[----:B------:R-:W-:Y:S01]  /*0670*/  LEA.HI.X R23, R16, UR9, R3, 0x5, P0 ;  /* 0x0000000910177c11 */ /* 0x000fe200080f2c03 */
[--C-:B------:R-:W-:Y:S01]  /*0680*/  IMAD.MOV.U32 R10, RZ, RZ, R4.reuse ;  /* 0x000000ffff0a7224 */ /* 0x100fe200078e0004 */
[----:B------:R-:W-:Y:S01]  /*0690*/  IADD3 R24, P0, PT, R20, R22, RZ ;  /* 0x0000001614187210 */ /* 0x000fe20007f1e0ff */
[--C-:B------:R-:W-:Y:S02]  /*06a0*/  IMAD.MOV.U32 R11, RZ, RZ, R5.reuse ;  /* 0x000000ffff0b7224 */ /* 0x100fe400078e0005 */
[----:B------:R-:W-:Y:S02]  /*06b0*/  IMAD.MOV.U32 R6, RZ, RZ, R4 ;  /* 0x000000ffff067224 */ /* 0x000fe400078e0004 */
[----:B------:R-:W-:Y:S01]  /*06c0*/  IMAD.MOV.U32 R7, RZ, RZ, R5 ;  /* 0x000000ffff077224 */ /* 0x000fe200078e0005 */
[----:B------:R-:W-:Y:S01]  /*06d0*/  STG.E.128 desc[UR4][R22.64+0x10], R8 ;  /* 0x0000100816007986 */ /* 0x000fe2000c101d04 */
[----:B------:R-:W-:-:S02]  /*06e0*/  IMAD.X R25, R19, 0x1, R23, P0 ;  /* 0x0000000113197824 */ /* 0x000fc400000e0617 */
[--C-:B------:R-:W-:Y:S01]  /*06f0*/  IMAD.MOV.U32 R12, RZ, RZ, R4.reuse ;  /* 0x000000ffff0c7224 */ /* 0x100fe200078e0004 */
[----:B------:R0:W-:Y:S01]  /*0700*/  STG.E.128 desc[UR4][R22.64], R4 ;  /* 0x0000000416007986 */ /* 0x0001e2000c101d04 */
[--C-:B------:R-:W-:Y:S02]  /*0710*/  IMAD.MOV.U32 R13, RZ, RZ, R5.reuse ;  /* 0x000000ffff0d7224 */ /* 0x100fe400078e0005 */
[----:B------:R-:W-:Y:S01]  /*0720*/  IMAD.MOV.U32 R14, RZ, RZ, R4 ;  /* 0x000000ffff0e7224 */ /* 0x000fe200078e0004 */
[----:B------:R1:W-:Y:S01]  /*0730*/  STG.E.128 desc[UR4][R24.64], R8 ;  /* 0x0000000818007986 */ /* 0x0003e2000c101d04 */
[----:B------:R-:W-:-:S05]  /*0740*/  IMAD.MOV.U32 R15, RZ, RZ, R5 ;  /* 0x000000ffff0f7224 */ /* 0x000fca00078e0005 */
[----:B------:R1:W-:Y:S01]  /*0750*/  STG.E.128 desc[UR4][R24.64+0x10], R12 ;  /* 0x0000100c18007986 */ /* 0x0003e2000c101d04 */
[----:B0-----:R-:W-:-:S05]  /*0760*/  IADD3 R22, P0, PT, R20, R24, RZ ;  /* 0x0000001814167210 */ /* 0x001fca0007f1e0ff */
[----:B------:R-:W-:Y:S01]  /*0770*/  IMAD.X R23, R19, 0x1, R25, P0 ;  /* 0x0000000113177824 */ /* 0x000fe200000e0619 */
[----:B------:R-:W-:-:S04]  /*0780*/  IADD3 R26, P0, PT, R20, R22, RZ ;  /* 0x00000016141a7210 */ /* 0x000fc80007f1e0ff */
[----:B------:R1:W-:Y:S01]  /*0790*/  STG.E.128 desc[UR4][R22.64], R4 ;  /* 0x0000000416007986 */ /* 0x0003e2000c101d04 */
[----:B------:R-:W-:Y:S01]  /*07a0*/  IMAD.X R27, R19, 0x1, R23, P0 ;  /* 0x00000001131b7824 */ /* 0x000fe200000e0617 */
[C---:B------:R-:W-:Y:S02]  /*07b0*/  LEA R16, P0, R17.reuse, R16, 0x2 ;  /* 0x0000001011107211 */ /* 0x040fe400078010ff */
[----:B------:R1:W-:Y:S02]  /*07c0*/  STG.E.128 desc[UR4][R22.64+0x10], R8 ;  /* 0x0000100816007986 */ /* 0x0003e4000c101d04 */
[----:B------:R-:W-:Y:S02]  /*07d0*/  LEA.HI.X R3, R17, R3, RZ, 0x2, P0 ;  /* 0x0000000311037211 */ /* 0x000fe400000f14ff */
[----:B------:R1:W-:Y:S01]  /*07e0*/  STG.E.128 desc[UR4][R26.64], R4 ;  /* 0x000000041a007986 */ /* 0x0003e2000c101d04 */
[----:B------:R-:W-:-:S03]  /*07f0*/  ISETP.GE.U32.AND P0, PT, R16, R0, PT ;  /* 0x000000001000720c */ /* 0x000fc60003f06070 */
[----:B------:R1:W-:Y:S01]  /*0800*/  STG.E.128 desc[UR4][R26.64+0x10], R8 ;  /* 0x000010081a007986 */ /* 0x0003e2000c101d04 */
[----:B------:R-:W-:-:S13]  /*0810*/  ISETP.GE.U32.AND.EX P0, PT, R3, R2, PT, P0 ;  /* 0x000000020300720c */ /* 0x000fda0003f06100 */
[----:B------:R-:W-:Y:S05]  /*0820*/  @!P0 BRA `(.L_x_8) ;  /* 0xfffffffc00848947 */ /* 0x000fea000383ffff */
.L_x_1:
[----:B------:R-:W-:Y:S05]  /*0830*/  BSYNC.RECONVERGENT B0 ;  /* 0x0000000000007941 */ /* 0x000fea0003800200 */
.L_x_0:
[----:B01----:R-:W0:Y:S08]  /*0840*/  LDC.64 R8, c[0x0][0x390] ;  /* 0x0000e400ff087b82 */ /* 0x003e300000000a00 */
[----:B------:R-:W1:Y:S01]  /*0850*/  LDC R4, c[0x0][0x394] ;  /* 0x0000e500ff047b82 */ /* 0x000e620000000800 */
[----:B0-----:R-:W-:-:S04]  /*0860*/  LOP3.LUT R3, R8, 0xfffffffc, RZ, 0xc0, !PT ;  /* 0xfffffffc08037812 */ /* 0x001fc800078ec0ff */
[----:B------:R-:W-:-:S04]  /*0870*/  ISETP.NE.U32.AND P0, PT, R3, R8, PT ;  /* 0x000000080300720c */ /* 0x000fc80003f05070 */
[----:B------:R-:W-:-:S04]  /*0880*/  ISETP.NE.AND.EX P0, PT, R9, R9, PT, P0 ;  /* 0x000000090900720c */ /* 0x000fc80003f05300 */
[----:B------:R-:W-:-:S13]  /*0890*/  ISETP.NE.OR P0, PT, R18, RZ, !P0 ;  /* 0x000000ff1200720c */ /* 0x000fda0004705670 */
[----:B-1----:R-:W-:Y:S05]  /*08a0*/  @P0 EXIT ;  /* 0x000000000000094d */ /* 0x002fea0003800000 */
[----:B------:R-:W-:-:S04]  /*08b0*/  IADD3 R5, P1, PT, R3, 0x1, RZ ;  /* 0x0000000103057810 */ /* 0x000fc80007f3e0ff */
[----:B------:R-:W-:Y:S01]  /*08c0*/  ISETP.GT.U32.AND P0, PT, R5, R8, PT ;  /* 0x000000080500720c */ /* 0x000fe20003f04070 */
[----:B------:R-:W-:-:S05]  /*08d0*/  IMAD.X R6, RZ, RZ, R4, P1 ;  /* 0x000000ffff067224 */ /* 0x000fca00008e0604 */
[----:B------:R-:W-:-:S04]  /*08e0*/  ISETP.GT.U32.AND.EX P0, PT, R6, R9, PT, P0 ;  /* 0x000000090600720c */ /* 0x000fc80003f04100 */
[----:B------:R-:W-:Y:S02]  /*08f0*/  SEL R8, R5, R8, P0 ;  /* 0x0000000805087207 */ /* 0x000fe40000000000 */
[----:B------:R-:W-:Y:S02]  /*0900*/  SEL R5, R6, R9, P0 ;  /* 0x0000000906057207 */ /* 0x000fe40000000000 */
[CC--:B------:R-:W-:Y:S02]  /*0910*/  IADD3 R7, P3, PT, -R8.reuse, R3.reuse, RZ ;  /* 0x0000000308077210 */ /* 0x0c0fe40007f7e1ff */
[----:B------:R-:W-:Y:S02]  /*0920*/  IADD3 R12, P2, PT, R8, -R3, RZ ;  /* 0x80000003080c7210 */ /* 0x000fe40007f5e0ff */
[----:B------:R-:W-:Y:S01]  /*0930*/  ISETP.GT.U32.AND P1, PT, R7, -0x10, PT ;  /* 0xfffffff00700780c */ /* 0x000fe20003f24070 */
[----:B------:R-:W-:Y:S01]  /*0940*/  IMAD.X R6, R4, 0x1, ~R5, P3 ;  /* 0x0000000104067824 */ /* 0x000fe200018e0e05 */
[----:B------:R-:W-:Y:S01]  /*0950*/  LOP3.LUT R13, R12, 0xf, RZ, 0xc0, !PT ;  /* 0x0000000f0c0d7812 */ /* 0x000fe200078ec0ff */
[----:B------:R-:W-:-:S03]  /*0960*/  IMAD.X R9, R5, 0x1, ~R4, P2 ;  /* 0x0000000105097824 */ /* 0x000fc600010e0e04 */
[----:B------:R-:W-:Y:S02]  /*0970*/  ISETP.GT.U32.AND.EX P1, PT, R6, -0x1, PT, P1 ;  /* 0xffffffff0600780c */ /* 0x000fe40003f24110 */
[----:B------:R-:W-:-:S04]  /*0980*/  ISETP.NE.U32.AND P0, PT, R13, RZ, PT ;  /* 0x000000ff0d00720c */ /* 0x000fc80003f05070 */
[----:B------:R-:W-:-:S07]  /*0990*/  ISETP.NE.AND.EX P0, PT, RZ, RZ, PT, P0 ;  /* 0x000000ffff00720c */ /* 0x000fce0003f05300 */
[----:B------:R-:W-:Y:S06]  /*09a0*/  @P1 BRA `(.L_x_9) ;  /* 0x0000000000881947 */ /* 0x000fec0003800000 */
[----:B------:R-:W0:Y:S08]  /*09b0*/  LDC.64 R10, c[0x0][0x380] ;  /* 0x0000e000ff0a7b82 */ /* 0x000e300000000a00 */
[----:B------:R-:W1:Y:S01]  /*09c0*/  LDC.64 R6, c[0x0][0x388] ;  /* 0x0000e200ff067b82 */ /* 0x000e620000000a00 */
[----:B0-----:R-:W-:-:S04]  /*09d0*/  LEA R5, P1, R0, R10, 0x5 ;  /* 0x0000000a00057211 */ /* 0x001fc800078228ff */
[----:B------:R-:W-:Y:S02]  /*09e0*/  IADD3 R5, P2, PT, R5, 0x40, RZ ;  /* 0x0000004005057810 */ /* 0x000fe40007f5e0ff */
[----:B------:R-:W-:Y:S02]  /*09f0*/  LEA.HI.X R0, R0, R11, R2, 0x5, P1 ;  /* 0x0000000b00007211 */ /* 0x000fe400008f2c02 */
[----:B------:R-:W-:-:S03]  /*0a00*/  LOP3.LUT R2, R12, 0xfffffff0, RZ, 0xc0, !PT ;  /* 0xfffffff00c027812 */ /* 0x000fc600078ec0ff */
[----:B-1----:R-:W-:-:S07]  /*0a10*/  IMAD.X R0, RZ, RZ, R0, P2 ;  /* 0x000000ffff007224 */ /* 0x002fce00010e0600 */
.L_x_10:
[----:B0-----:R-:W-:Y:S01]  /*0a20*/  IMAD.MOV.U32 R10, RZ, RZ, R5 ;  /* 0x000000ffff0a7224 */ /* 0x001fe200078e0005 */
[----:B------:R-:W-:Y:S01]  /*0a30*/  IADD3 R2, P1, PT, R2, -0x10, RZ ;  /* 0xfffffff002027810 */ /* 0x000fe20007f3e0ff */
[----:B------:R-:W-:Y:S01]  /*0a40*/  IMAD.MOV.U32 R11, RZ, RZ, R0 ;  /* 0x000000ffff0b7224 */ /* 0x000fe200078e0000 */
[----:B------:R-:W-:Y:S02]  /*0a50*/  IADD3 R3, P2, PT, R3, 0x10, RZ ;  /* 0x0000001003037810 */ /* 0x000fe40007f5e0ff */
[----:B------:R-:W-:Y:S02]  /*0a60*/  IADD3.X R9, PT, PT, R9, -0x1, RZ, P1, !PT ;  /* 0xffffffff09097810 */ /* 0x000fe40000ffe4ff */
[----:B------:R0:W-:Y:S01]  /*0a70*/  STG.E.64 desc[UR4][R10.64+-0x40], R6 ;  /* 0xffffc0060a007986 */ /* 0x0001e2000c101b04 */
[----:B------:R-:W-:Y:S01]  /*0a80*/  ISETP.NE.U32.AND P1, PT, R2, RZ, PT ;  /* 0x000000ff0200720c */ /* 0x000fe20003f25070 */
[----:B------:R-:W-:Y:S01]  /*0a90*/  IMAD.X R4, RZ, RZ, R4, P2 ;  /* 0x000000ffff047224 */ /* 0x000fe200010e0604 */
[----:B------:R-:W-:Y:S01]  /*0aa0*/  IADD3 R5, P3, PT, R10, 0x80, RZ ;  /* 0x000000800a057810 */ /* 0x000fe20007f7e0ff */
[----:B------:R0:W-:Y:S01]  /*0ab0*/  STG.E.64 desc[UR4][R10.64+-0x38], R6 ;  /* 0xffffc8060a007986 */ /* 0x0001e2000c101b04 */
[----:B------:R-:W-:-:S03]  /*0ac0*/  ISETP.NE.AND.EX P1, PT, R9, RZ, PT, P1 ;  /* 0x000000ff0900720c */ /* 0x000fc60003f25310 */
[----:B------:R0:W-:Y:S01]  /*0ad0*/  STG.E.64 desc[UR4][R10.64+-0x30], R6 ;  /* 0xffffd0060a007986 */ /* 0x0001e2000c101b04 */
[----:B------:R-:W-:-:S03]  /*0ae0*/  IMAD.X R0, RZ, RZ, R11, P3 ;  /* 0x000000ffff007224 */ /* 0x000fc600018e060b */
[----:B------:R0:W-:Y:S04]  /*0af0*/  STG.E.64 desc[UR4][R10.64+-0x28], R6 ;  /* 0xffffd8060a007986 */ /* 0x0001e8000c101b04 */
        /* <DEDUP_REMOVED lines=11> */
[----:B------:R0:W-:Y:S01]  /*0bb0*/  STG.E.64 desc[UR4][R10.64+0x38], R6 ;  /* 0x000038060a007986 */ /* 0x0001e2000c101b04 */
[----:B------:R-:W-:Y:S05]  /*0bc0*/  @P1 BRA `(.L_x_10) ;  /* 0xfffffffc00941947 */ /* 0x000fea000383ffff */
.L_x_9:
[----:B------:R-:W-:Y:S05]  /*0bd0*/  @!P0 EXIT ;  /* 0x000000000000894d */ /* 0x000fea0003800000 */
[----:B------:R-:W-:Y:S02]  /*0be0*/  ISETP.GE.U32.AND P0, PT, R13, 0x8, PT ;  /* 0x000000080d00780c */ /* 0x000fe40003f06070 */
[----:B------:R-:W-:Y:S02]  /*0bf0*/  LOP3.LUT R12, R12, 0x7, RZ, 0xc0, !PT ;  /* 0x000000070c0c7812 */ /* 0x000fe400078ec0ff */
[----:B------:R-:W-:Y:S02]  /*0c00*/  ISETP.GE.U32.AND.EX P0, PT, RZ, RZ, PT, P0 ;  /* 0x000000ffff00720c */ /* 0x000fe40003f06100 */
[----:B------:R-:W-:-:S04]  /*0c10*/  ISETP.NE.U32.AND P1, PT, R12, RZ, PT ;  /* 0x000000ff0c00720c */ /* 0x000fc80003f25070 */
[----:B------:R-:W-:-:S07]  /*0c20*/  ISETP.NE.AND.EX P1, PT, RZ, RZ, PT, P1 ;  /* 0x000000ffff00720c */ /* 0x000fce0003f25310 */
[----:B------:R-:W-:Y:S06]  /*0c30*/  @!P0 BRA `(.L_x_11) ;  /* 0x0000000000388947 */ /* 0x000fec0003800000 */
[----:B0-----:R-:W0:Y:S08]  /*0c40*/  LDC.64 R6, c[0x0][0x380] ;  /* 0x0000e000ff067b82 */ /* 0x001e300000000a00 */
[----:B------:R-:W1:Y:S01]  /*0c50*/  LDC.64 R10, c[0x0][0x388] ;  /* 0x0000e200ff0a7b82 */ /* 0x000e620000000a00 */
[----:B0-----:R-:W-:-:S04]  /*0c60*/  LEA R6, P0, R3, R6, 0x3 ;  /* 0x0000000603067211 */ /* 0x001fc800078018ff */
[C---:B------:R-:W-:Y:S02]  /*0c70*/  LEA.HI.X R7, R3.reuse, R7, R4, 0x3, P0 ;  /* 0x0000000703077211 */ /* 0x040fe400000f1c04 */
[----:B------:R-:W-:-:S03]  /*0c80*/  IADD3 R3, P0, PT, R3, 0x8, RZ ;  /* 0x0000000803037810 */ /* 0x000fc60007f1e0ff */
[----:B-1----:R1:W-:Y:S02]  /*0c90*/  STG.E.64 desc[UR4][R6.64], R10 ;  /* 0x0000000a06007986 */ /* 0x0023e4000c101b04 */
[----:B------:R-:W-:Y:S02]  /*0ca0*/  IMAD.X R4, RZ, RZ, R4, P0 ;  /* 0x000000ffff047224 */ /* 0x000fe400000e0604 */
[----:B------:R1:W-:Y:S04]  /*0cb0*/  STG.E.64 desc[UR4][R6.64+0x8], R10 ;  /* 0x0000080a06007986 */ /* 0x0003e8000c101b04 */
[----:B------:R1:W-:Y:S04]  /*0cc0*/  STG.E.64 desc[UR4][R6.64+0x10], R10 ;  /* 0x0000100a06007986 */ /* 0x0003e8000c101b04 */
[----:B------:R1:W-:Y:S04]  /*0cd0*/  STG.E.64 desc[UR4][R6.64+0x18], R10 ;  /* 0x0000180a06007986 */ /* 0x0003e8000c101b04 */
[----:B------:R1:W-:Y:S04]  /*0ce0*/  STG.E.64 desc[UR4][R6.64+0x20], R10 ;  /* 0x0000200a06007986 */ /* 0x0003e8000c101b04 */
[----:B------:R1:W-:Y:S04]  /*0cf0*/  STG.E.64 desc[UR4][R6.64+0x28], R10 ;  /* 0x0000280a06007986 */ /* 0x0003e8000c101b04 */
[----:B------:R1:W-:Y:S04]  /*0d00*/  STG.E.64 desc[UR4][R6.64+0x30], R10 ;  /* 0x0000300a06007986 */ /* 0x0003e8000c101b04 */
[----:B------:R1:W-:Y:S02]  /*0d10*/  STG.E.64 desc[UR4][R6.64+0x38], R10 ;  /* 0x0000380a06007986 */ /* 0x0003e4000c101b04 */
.L_x_11:
[----:B------:R-:W-:Y:S05]  /*0d20*/  @!P1 EXIT ;  /* 0x000000000000994d */ /* 0x000fea0003800000 */
[----:B------:R-:W-:Y:S02]  /*0d30*/  ISETP.GE.U32.AND P0, PT, R12, 0x4, PT ;  /* 0x000000040c00780c */ /* 0x000fe40003f06070 */
[----:B------:R-:W-:Y:S02]  /*0d40*/  LOP3.LUT R0, R8, 0x3, RZ, 0xc0, !PT ;  /* 0x0000000308007812 */ /* 0x000fe400078ec0ff */
[----:B------:R-:W-:Y:S02]  /*0d50*/  ISETP.GE.U32.AND.EX P0, PT, RZ, RZ, PT, P0 ;  /* 0x000000ffff00720c */ /* 0x000fe40003f06100 */
[----:B------:R-:W-:-:S04]  /*0d60*/  ISETP.NE.U32.AND P1, PT, R0, RZ, PT ;  /* 0x000000ff0000720c */ /* 0x000fc80003f25070 */
[----:B------:R-:W-:-:S07]  /*0d70*/  ISETP.NE.AND.EX P1, PT, RZ, RZ, PT, P1 ;  /* 0x000000ffff00720c */ /* 0x000fce0003f25310 */
[----:B------:R-:W-:Y:S06]  /*0d80*/  @!P0 BRA `(.L_x_12) ;  /* 0x0000000000288947 */ /* 0x000fec0003800000 */
[----:B01----:R-:W0:Y:S08]  /*0d90*/  LDC.64 R6, c[0x0][0x380] ;  /* 0x0000e000ff067b82 */ /* 0x003e300000000a00 */
        /* <DEDUP_REMOVED lines=8> */
[----:B------:R2:W-:Y:S02]  /*0e20*/  STG.E.64 desc[UR4][R6.64+0x18], R8 ;  /* 0x0000180806007986 */ /* 0x0005e4000c101b04 */
.L_x_12:
[----:B------:R-:W-:Y:S05]  /*0e30*/  @!P1 EXIT ;  /* 0x000000000000994d */ /* 0x000fea0003800000 */
[----:B--2---:R-:W2:Y:S01]  /*0e40*/  LDC.64 R8, c[0x0][0x380] ;  /* 0x0000e000ff087b82 */ /* 0x004ea20000000a00 */
[----:B------:R-:W-:-:S05]  /*0e50*/  IADD3 R0, P1, PT, RZ, -R0, RZ ;  /* 0x80000000ff007210 */ /* 0x000fca0007f3e0ff */
[----:B------:R-:W-:Y:S02]  /*0e60*/  IMAD.X R5, RZ, RZ, -0x1, P1 ;  /* 0xffffffffff057424 */ /* 0x000fe400008e06ff */
[----:B01----:R-:W0:Y:S01]  /*0e70*/  LDC.64 R6, c[0x0][0x388] ;  /* 0x0000e200ff067b82 */ /* 0x003e220000000a00 */
[----:B--2---:R-:W-:-:S04]  /*0e80*/  LEA R8, P0, R3, R8, 0x3 ;  /* 0x0000000803087211 */ /* 0x004fc800078018ff */
[----:B------:R-:W-:-:S09]  /*0e90*/  LEA.HI.X R9, R3, R9, R4, 0x3, P0 ;  /* 0x0000000903097211 */ /* 0x000fd200000f1c04 */
.L_x_13:
[----:B------:R-:W-:Y:S01]  /*0ea0*/  IMAD.MOV.U32 R2, RZ, RZ, R8 ;  /* 0x000000ffff027224 */ /* 0x000fe200078e0008 */
[----:B------:R-:W-:Y:S01]  /*0eb0*/  IADD3 R0, P0, PT, R0, 0x1, RZ ;  /* 0x0000000100007810 */ /* 0x000fe20007f1e0ff */
[----:B------:R-:W-:Y:S01]  /*0ec0*/  IMAD.MOV.U32 R3, RZ, RZ, R9 ;  /* 0x000000ffff037224 */ /* 0x000fe200078e0009 */
[----:B------:R-:W-:-:S03]  /*0ed0*/  IADD3 R8, P1, PT, R8, 0x8, RZ ;  /* 0x0000000808087810 */ /* 0x000fc60007f3e0ff */
[----:B------:R-:W-:Y:S01]  /*0ee0*/  IMAD.X R5, RZ, RZ, R5, P0 ;  /* 0x000000ffff057224 */ /* 0x000fe200000e0605 */
[----:B0-----:R1:W-:Y:S01]  /*0ef0*/  STG.E.64 desc[UR4][R2.64], R6 ;  /* 0x0000000602007986 */ /* 0x0013e2000c101b04 */
[----:B------:R-:W-:Y:S01]  /*0f00*/  ISETP.NE.U32.AND P0, PT, R0, RZ, PT ;  /* 0x000000ff0000720c */ /* 0x000fe20003f05070 */
[----:B------:R-:W-:-:S03]  /*0f10*/  IMAD.X R9, RZ, RZ, R9, P1 ;  /* 0x000000ffff097224 */ /* 0x000fc600008e0609 */
[----:B------:R-:W-:-:S13]  /*0f20*/  ISETP.NE.AND.EX P0, PT, R5, RZ, PT, P0 ;  /* 0x000000ff0500720c */ /* 0x000fda0003f05300 */
[----:B-1----:R-:W-:Y:S05]  /*0f30*/  @P0 BRA `(.L_x_13) ;  /* 0xfffffffc00d80947 */ /* 0x002fea000383ffff */
[----:B------:R-:W-:Y:S05]  /*0f40*/  EXIT ;  /* 0x000000000000794d */ /* 0x000fea0003800000 */
        .weak           $__internal_0_$__cuda_sm20_div_u64
        .type           $__internal_0_$__cuda_sm20_div_u64,@function
        .size           $__internal_0_$__cuda_sm20_div_u64,(.L_x_165 - $__internal_0_$__cuda_sm20_div_u64)
$__internal_0_$__cuda_sm20_div_u64:
[----:B------:R-:W-:Y:S02]  /*0f50*/  IMAD.MOV.U32 R12, RZ, RZ, R17 ;  /* 0x000000ffff0c7224 */ /* 0x000fe400078e0011 */
[----:B------:R-:W-:-:S04]  /*0f60*/  IMAD.MOV.U32 R13, RZ, RZ, RZ ;  /* 0x000000ffff0d7224 */ /* 0x000fc800078e00ff */
[----:B------:R-:W0:Y:S08]  /*0f70*/  I2F.U64.RP R7, R12 ;  /* 0x0000000c00077312 */ /* 0x000e300000309000 */
[----:B0-----:R-:W0:Y:S02]  /*0f80*/  MUFU.RCP R7, R7 ;  /* 0x0000000700077308 */ /* 0x001e240000001000 */
[----:B0-----:R-:W-:-:S06]  /*0f90*/  VIADD R8, R7, 0x1ffffffe ;  /* 0x1ffffffe07087836 */ /* 0x001fcc0000000000 */
[----:B------:R-:W0:Y:S02]  /*0fa0*/  F2I.U64.TRUNC R8, R8 ;  /* 0x0000000800087311 */ /* 0x000e24000020d800 */
[----:B0-----:R-:W-:-:S04]  /*0fb0*/  IMAD.WIDE.U32 R10, R8, R17, RZ ;  /* 0x00000011080a7225 */ /* 0x001fc800078e00ff */
[----:B------:R-:W-:Y:S01]  /*0fc0*/  IMAD R11, R9, R17, R11 ;  /* 0x00000011090b7224 */ /* 0x000fe200078e020b */
[----:B------:R-:W-:-:S05]  /*0fd0*/  IADD3 R15, P0, PT, RZ, -R10, RZ ;  /* 0x8000000aff0f7210 */ /* 0x000fca0007f1e0ff */
[----:B------:R-:W-:-:S04]  /*0fe0*/  IMAD.HI.U32 R10, R8, R15, RZ ;  /* 0x0000000f080a7227 */ /* 0x000fc800078e00ff */
[----:B------:R-:W-:Y:S02]  /*0ff0*/  IMAD.X R19, RZ, RZ, ~R11, P0 ;  /* 0x000000ffff137224 */ /* 0x000fe400000e0e0b */
[----:B------:R-:W-:Y:S02]  /*1000*/  IMAD.MOV.U32 R11, RZ, RZ, R8 ;  /* 0x000000ffff0b7224 */ /* 0x000fe400078e0008 */
[-C--:B------:R-:W-:Y:S02]  /*1010*/  IMAD R13, R9, R19.reuse, RZ ;  /* 0x00000013090d7224 */ /* 0x080fe400078e02ff */
[----:B------:R-:W-:-:S04]  /*1020*/  IMAD.WIDE.U32 R10, P0, R8, R19, R10 ;  /* 0x00000013080a7225 */ /* 0x000fc8000780000a */
[----:B------:R-:W-:-:S04]  /*1030*/  IMAD.HI.U32 R7, R9, R19, RZ ;  /* 0x0000001309077227 */ /* 0x000fc800078e00ff */
[----:B------:R-:W-:-:S04]  /*1040*/  IMAD.HI.U32 R10, P1, R9, R15, R10 ;  /* 0x0000000f090a7227 */ /* 0x000fc8000782000a */
[----:B------:R-:W-:Y:S01]  /*1050*/  IMAD.X R7, R7, 0x1, R9, P0 ;  /* 0x0000000107077824 */ /* 0x000fe200000e0609 */
[----:B------:R-:W-:-:S04]  /*1060*/  IADD3 R11, P2, PT, R13, R10, RZ ;  /* 0x0000000a0d0b7210 */ /* 0x000fc80007f5e0ff */
[----:B------:R-:W-:Y:S01]  /*1070*/  IADD3.X R7, PT, PT, RZ, RZ, R7, P2, P1 ;  /* 0x000000ffff077210 */ /* 0x000fe200017e2407 */
[----:B------:R-:W-:-:S03]  /*1080*/  IMAD.WIDE.U32 R8, R11, R17, RZ ;  /* 0x000000110b087225 */ /* 0x000fc600078e00ff */
[----:B------:R-:W-:Y:S01]  /*1090*/  IADD3 R13, P0, PT, RZ, -R8, RZ ;  /* 0x80000008ff0d7210 */ /* 0x000fe20007f1e0ff */
[----:B------:R-:W-:Y:S02]  /*10a0*/  IMAD R8, R7, R17, R9 ;  /* 0x0000001107087224 */ /* 0x000fe400078e0209 */
[----:B------:R-:W-:Y:S02]  /*10b0*/  IMAD.MOV.U32 R9, RZ, RZ, RZ ;  /* 0x000000ffff097224 */ /* 0x000fe400078e00ff */
[----:B------:R-:W-:-:S04]  /*10c0*/  IMAD.HI.U32 R10, R11, R13, RZ ;  /* 0x0000000d0b0a7227 */ /* 0x000fc800078e00ff */
[----:B------:R-:W-:-:S04]  /*10d0*/  IMAD.X R8, RZ, RZ, ~R8, P0 ;  /* 0x000000ffff087224 */ /* 0x000fc800000e0e08 */
[----:B------:R-:W-:-:S04]  /*10e0*/  IMAD.WIDE.U32 R10, P0, R11, R8, R10 ;  /* 0x000000080b0a7225 */ /* 0x000fc8000780000a */
[C---:B------:R-:W-:Y:S02]  /*10f0*/  IMAD R12, R7.reuse, R8, RZ ;  /* 0x00000008070c7224 */ /* 0x040fe400078e02ff */
[----:B------:R-:W-:-:S04]  /*1100*/  IMAD.HI.U32 R11, P1, R7, R13, R10 ;  /* 0x0000000d070b7227 */ /* 0x000fc8000782000a */
[----:B------:R-:W-:Y:S01]  /*1110*/  IMAD.HI.U32 R8, R7, R8, RZ ;  /* 0x0000000807087227 */ /* 0x000fe200078e00ff */
[----:B------:R-:W-:-:S03]  /*1120*/  IADD3 R11, P2, PT, R12, R11, RZ ;  /* 0x0000000b0c0b7210 */ /* 0x000fc60007f5e0ff */
[----:B------:R-:W-:Y:S02]  /*1130*/  IMAD.X R7, R8, 0x1, R7, P0 ;  /* 0x0000000108077824 */ /* 0x000fe400000e0607 */
[----:B------:R-:W-:-:S03]  /*1140*/  IMAD.HI.U32 R8, R11, R4, RZ ;  /* 0x000000040b087227 */ /* 0x000fc600078e00ff */
[----:B------:R-:W-:Y:S01]  /*1150*/  IADD3.X R7, PT, PT, RZ, RZ, R7, P2, P1 ;  /* 0x000000ffff077210 */ /* 0x000fe200017e2407 */
[----:B------:R-:W-:-:S04]  /*1160*/  IMAD.WIDE.U32 R8, R11, R5, R8 ;  /* 0x000000050b087225 */ /* 0x000fc800078e0008 */
[C---:B------:R-:W-:Y:S02]  /*1170*/  IMAD R11, R7.reuse, R5, RZ ;  /* 0x00000005070b7224 */ /* 0x040fe400078e02ff */
[----:B------:R-:W-:-:S04]  /*1180*/  IMAD.HI.U32 R8, P0, R7, R4, R8 ;  /* 0x0000000407087227 */ /* 0x000fc80007800008 */
[----:B------:R-:W-:Y:S01]  /*1190*/  IMAD.HI.U32 R7, R7, R5, RZ ;  /* 0x0000000507077227 */ /* 0x000fe200078e00ff */
[----:B------:R-:W-:-:S03]  /*11a0*/  IADD3 R10, P1, PT, R11, R8, RZ ;  /* 0x000000080b0a7210 */ /* 0x000fc60007f3e0ff */
[----:B------:R-:W-:Y:S02]  /*11b0*/  IMAD.X R7, RZ, RZ, R7, P0 ;  /* 0x000000ffff077224 */ /* 0x000fe400000e0607 */
[----:B------:R-:W-:-:S04]  /*11c0*/  IMAD.WIDE.U32 R8, R10, R17, RZ ;  /* 0x000000110a087225 */ /* 0x000fc800078e00ff */
[----:B------:R-:W-:Y:S01]  /*11d0*/  IMAD.X R7, RZ, RZ, R7, P1 ;  /* 0x000000ffff077224 */ /* 0x000fe200008e0607 */
[----:B------:R-:W-:-:S03]  /*11e0*/  IADD3 R14, P0, PT, -R8, R4, RZ ;  /* 0x00000004080e7210 */ /* 0x000fc60007f1e1ff */
[-C--:B------:R-:W-:Y:S01]  /*11f0*/  IMAD R12, R7, R17.reuse, R9 ;  /* 0x00000011070c7224 */ /* 0x080fe200078e0209 */
[----:B------:R-:W-:Y:S02]  /*1200*/  IADD3 R9, P2, PT, R10, 0x1, RZ ;  /* 0x000000010a097810 */ /* 0x000fe40007f5e0ff */
[----:B------:R-:W-:Y:S01]  /*1210*/  IADD3 R4, P1, PT, -R17, R14, RZ ;  /* 0x0000000e11047210 */ /* 0x000fe20007f3e1ff */
[----:B------:R-:W-:Y:S01]  /*1220*/  IMAD.X R12, R5, 0x1, ~R12, P0 ;  /* 0x00000001050c7824 */ /* 0x000fe200000e0e0c */
[----:B------:R-:W-:Y:S01]  /*1230*/  ISETP.GE.U32.AND P0, PT, R14, R17, PT ;  /* 0x000000110e00720c */ /* 0x000fe20003f06070 */
[----:B------:R-:W-:-:S03]  /*1240*/  IMAD.X R8, RZ, RZ, R7, P2 ;  /* 0x000000ffff087224 */ /* 0x000fc600010e0607 */
[C---:B------:R-:W-:Y:S02]  /*1250*/  ISETP.GE.U32.AND.EX P0, PT, R12.reuse, RZ, PT, P0 ;  /* 0x000000ff0c00720c */ /* 0x040fe40003f06100 */
[----:B------:R-:W-:Y:S02]  /*1260*/  IADD3.X R5, PT, PT, R12, -0x1, RZ, P1, !PT ;  /* 0xffffffff0c057810 */ /* 0x000fe40000ffe4ff */
[----:B------:R-:W-:Y:S02]  /*1270*/  SEL R4, R4, R14, P0 ;  /* 0x0000000e04047207 */ /* 0x000fe40000000000 */
[----:B------:R-:W-:Y:S02]  /*1280*/  SEL R9, R9, R10, P0 ;  /* 0x0000000a09097207 */ /* 0x000fe40000000000 */
[----:B------:R-:W-:Y:S02]  /*1290*/  SEL R5, R5, R12, P0 ;  /* 0x0000000c05057207 */ /* 0x000fe40000000000 */
[----:B------:R-:W-:Y:S01]  /*12a0*/  SEL R8, R8, R7, P0 ;  /* 0x0000000708087207 */ /* 0x000fe20000000000 */
[----:B------:R-:W-:Y:S01]  /*12b0*/  IMAD.MOV.U32 R7, RZ, RZ, 0x0 ;  /* 0x00000000ff077424 */ /* 0x000fe200078e00ff */
[----:B------:R-:W-:-:S02]  /*12c0*/  ISETP.GE.U32.AND P0, PT, R4, R17, PT ;  /* 0x000000110400720c */ /* 0x000fc40003f06070 */
[----:B------:R-:W-:Y:S02]  /*12d0*/  IADD3 R4, P2, PT, R9, 0x1, RZ ;  /* 0x0000000109047810 */ /* 0x000fe40007f5e0ff */
[----:B------:R-:W-:Y:S02]  /*12e0*/  ISETP.GE.U32.AND.EX P0, PT, R5, RZ, PT, P0 ;  /* 0x000000ff0500720c */ /* 0x000fe40003f06100 */
[----:B------:R-:W-:Y:S01]  /*12f0*/  ISETP.NE.U32.AND P1, PT, R17, RZ, PT ;  /* 0x000000ff1100720c */ /* 0x000fe20003f25070 */
[----:B------:R-:W-:Y:S01]  /*1300*/  IMAD.X R5, RZ, RZ, R8, P2 ;  /* 0x000000ffff057224 */ /* 0x000fe200010e0608 */
[----:B------:R-:W-:Y:S02]  /*1310*/  SEL R4, R4, R9, P0 ;  /* 0x0000000904047207 */ /* 0x000fe40000000000 */
[----:B------:R-:W-:Y:S02]  /*1320*/  ISETP.NE.AND.EX P1, PT, RZ, RZ, PT, P1 ;  /* 0x000000ffff00720c */ /* 0x000fe40003f25310 */
[----:B------:R-:W-:-:S02]  /*1330*/  SEL R5, R5, R8, P0 ;  /* 0x0000000805057207 */ /* 0x000fc40000000000 */
[----:B------:R-:W-:Y:S02]  /*1340*/  SEL R4, R4, 0xffffffff, P1 ;  /* 0xffffffff04047807 */ /* 0x000fe40000800000 */
[----:B------:R-:W-:Y:S01]  /*1350*/  SEL R5, R5, 0xffffffff, P1 ;  /* 0xffffffff05057807 */ /* 0x000fe20000800000 */
[----:B------:R-:W-:Y:S06]  /*1360*/  RET.REL.NODEC R6 `(fill_u64_vec4) ;  /* 0xffffffec06247950 */ /* 0x000fec0003c3ffff */
.L_x_14:
[----:B------:R-:W-:-:S00]  /*1370*/  BRA `(.L_x_14) ;  /* 0xfffffffc00fc7947 */ /* 0x000fc0000383ffff */
[----:B------:R-:W-:-:S00]  /*1380*/  NOP ;  /* 0x0000000000007918 */ /* 0x000fc00000000000 */
[----:B------:R-:W-:-:S00]  /*1390*/  NOP ;  /* 0x0000000000007918 */ /* 0x000fc00000000000 */
[----:B------:R-:W-:-:S00]  /*13a0*/  NOP ;  /* 0x0000000000007918 */ /* 0x000fc00000000000 */
[----:B------:R-:W-:-:S00]  /*13b0*/  NOP ;  /* 0x0000000000007918 */ /* 0x000fc00000000000 */
[----:B------:R-:W-:-:S00]  /*13c0*/  NOP ;  /* 0x0000000000007918 */ /* 0x000fc00000000000 */
[----:B------:R-:W-:-:S00]  /*13d0*/  NOP ;  /* 0x0000000000007918 */ /* 0x000fc00000000000 */
[----:B------:R-:W-:-:S00]  /*13e0*/  NOP ;  /* 0x0000000000007918 */ /* 0x000fc00000000000 */
[----:B------:R-:W-:-:S00]  /*13f0*/  NOP ;  /* 0x0000000000007918 */ /* 0x000fc00000000000 */
.L_x_165:


//--------------------- .text.fill_u32_vec4       --------------------------
	.section	.text.fill_u32_vec4,"ax",@progbits
	.align	128
        .global         fill_u32_vec4
        .type           fill_u32_vec4,@function
        .size           fill_u32_vec4,(.L_x_166 - fill_u32_vec4)
        .other          fill_u32_vec4,@"STO_CUDA_ENTRY STV_DEFAULT"
fill_u32_vec4:
.text.fill_u32_vec4:
        /* <DEDUP_REMOVED lines=22> */
[CC--:B------:R-:W-:Y:S02]  /*0160*/  ISETP.GT.U32.AND.EX P1, PT, R2.reuse, R9.reuse, PT, P1 ;  /* 0x000000090200720c */ /* 0x0c0fe40003f24110 */
[----:B------:R-:W-:Y:S02]  /*0170*/  SEL R4, RZ, 0x1, P0 ;  /* 0x00000001ff047807 */ /* 0x000fe40000000000 */
[-C--:B------:R-:W-:Y:S02]  /*0180*/  SEL R5, R3, R6.reuse, P1 ;  /* 0x0000000603057207 */ /* 0x080fe40000800000 */
        /* <DEDUP_REMOVED lines=9> */
[----:B0-----:R-:W-:-:S06]  /*0220*/  VIADD R6, R8, 0xffffffe ;  /* 0x0ffffffe08067836 */ /* 0x001fcc0000000000 */
[----:B------:R0:W1:Y:S02]  /*0230*/  F2I.FTZ.U32.TRUNC.NTZ R7, R6 ;  /* 0x0000000600077305 */ /* 0x000064000021f000 */
[----:B0-----:R-:W-:Y:S02]  /*0240*/  IMAD.MOV.U32 R6, RZ, RZ, RZ ;  /* 0x000000ffff067224 */ /* 0x001fe400078e00ff */
[----:B-1----:R-:W-:-:S04]  /*0250*/  IMAD R9, R9, R7, RZ ;  /* 0x0000000709097224 */ /* 0x002fc800078e02ff */
[----:B------:R-:W-:-:S06]  /*0260*/  IMAD.HI.U32 R10, R7, R9, R6 ;  /* 0x00000009070a7227 */ /* 0x000fcc00078e0006 */
[----:B------:R-:W-:-:S04]  /*0270*/  IMAD.HI.U32 R6, R10, R5, RZ ;  /* 0x000000050a067227 */ /* 0x000fc800078e00ff */
[----:B------:R-:W-:-:S04]  /*0280*/  IMAD.MOV R7, RZ, RZ, -R6 ;  /* 0x000000ffff077224 */ /* 0x000fc800078e0a06 */
[----:B------:R-:W-:Y:S02]  /*0290*/  IMAD R5, R20, R7, R5 ;  /* 0x0000000714057224 */ /* 0x000fe400078e0205 */
[----:B------:R-:W-:-:S03]  /*02a0*/  IMAD.MOV.U32 R7, RZ, RZ, RZ ;  /* 0x000000ffff077224 */ /* 0x000fc600078e00ff */
[----:B------:R-:W-:-:S13]  /*02b0*/  ISETP.GE.U32.AND P0, PT, R5, R20, PT ;  /* 0x000000140500720c */ /* 0x000fda0003f06070 */
[----:B------:R-:W-:Y:S02]  /*02c0*/  @P0 IMAD.IADD R5, R5, 0x1, -R20 ;  /* 0x0000000105050824 */ /* 0x000fe400078e0a14 */
[----:B------:R-:W-:-:S03]  /*02d0*/  @P0 VIADD R6, R6, 0x1 ;  /* 0x0000000106060836 */ /* 0x000fc60000000000 */
[----:B------:R-:W-:-:S13]  /*02e0*/  ISETP.GE.U32.AND P1, PT, R5, R20, PT ;  /* 0x000000140500720c */ /* 0x000fda0003f26070 */
[----:B------:R-:W-:Y:S01]  /*02f0*/  @P1 VIADD R6, R6, 0x1 ;  /* 0x0000000106061836 */ /* 0x000fe20000000000 */
[----:B------:R-:W-:Y:S01]  /*0300*/  @!P2 LOP3.LUT R6, RZ, R20, RZ, 0x33, !PT ;  /* 0x00000014ff06a212 */ /* 0x000fe200078e33ff */
[----:B------:R-:W-:Y:S06]  /*0310*/  BRA `(.L_x_19) ;  /* 0x0000000000107947 */ /* 0x000fec0003800000 */
.L_x_18:
[----:B------:R-:W-:-:S07]  /*0320*/  MOV R6, 0x340 ;  /* 0x0000034000067802 */ /* 0x000fce0000000f00 */
[----:B------:R-:W-:Y:S05]  /*0330*/  CALL.REL.NOINC `($__internal_1_$__cuda_sm20_div_u64) ;  /* 0x0000000800f47944 */ /* 0x000fea0003c00000 */
[----:B------:R-:W-:Y:S02]  /*0340*/  IMAD.MOV.U32 R6, RZ, RZ, R5 ;  /* 0x000000ffff067224 */ /* 0x000fe400078e0005 */
[----:B------:R-:W-:-:S07]  /*0350*/  IMAD.MOV.U32 R7, RZ, RZ, R8 ;  /* 0x000000ffff077224 */ /* 0x000fce00078e0008 */
.L_x_19:
[----:B------:R-:W-:Y:S05]  /*0360*/  BSYNC.RECONVERGENT B1 ;  /* 0x0000000000017941 */ /* 0x000fea0003800200 */
.L_x_17:
[----:B------:R-:W-:Y:S01]  /*0370*/  IADD3 R10, P0, PT, R6, R4, RZ ;  /* 0x00000004060a7210 */ /* 0x000fe20007f1e0ff */
[----:B------:R-:W-:Y:S01]  /*0380*/  BSSY.RECONVERGENT B1, `(.L_x_20) ;  /* 0x0000022000017945 */ /* 0x000fe20003800200 */
[----:B------:R-:W-:Y:S02]  /*0390*/  IMAD.MOV.U32 R22, RZ, RZ, R0 ;  /* 0x000000ffff167224 */ /* 0x000fe400078e0000 */
[C---:B------:R-:W-:Y:S01]  /*03a0*/  LOP3.LUT R4, R10.reuse, 0x3, RZ, 0xc0, !PT ;  /* 0x000000030a047812 */ /* 0x040fe200078ec0ff */
[----:B------:R-:W-:Y:S01]  /*03b0*/  IMAD.X R6, RZ, RZ, R7, P0 ;  /* 0x000000ffff067224 */ /* 0x000fe200000e0607 */
[----:B------:R-:W-:Y:S01]  /*03c0*/  ISETP.GE.U32.AND P0, PT, R10, 0x3, PT ;  /* 0x000000030a00780c */ /* 0x000fe20003f06070 */
[----:B------:R-:W-:Y:S01]  /*03d0*/  IMAD.MOV.U32 R21, RZ, RZ, RZ ;  /* 0x000000ffff157224 */ /* 0x000fe200078e00ff */
[----:B------:R-:W-:Y:S02]  /*03e0*/  ISETP.NE.U32.AND P1, PT, R4, 0x3, PT ;  /* 0x000000030400780c */ /* 0x000fe40003f25070 */
[----:B------:R-:W-:-:S02]  /*03f0*/  ISETP.GE.U32.AND.EX P0, PT, R6, RZ, PT, P0 ;  /* 0x000000ff0600720c */ /* 0x000fc40003f06100 */
[----:B------:R-:W-:-:S13]  /*0400*/  ISETP.NE.AND.EX P1, PT, RZ, RZ, PT, P1 ;  /* 0x000000ffff00720c */ /* 0x000fda0003f25310 */
[----:B------:R-:W-:Y:S05]  /*0410*/  @!P1 BRA `(.L_x_21) ;  /* 0x0000000000609947 */ /* 0x000fea0003800000 */
[----:B------:R-:W0:Y:S01]  /*0420*/  LDCU.64 UR6, c[0x0][0x380] ;  /* 0x00007000ff0677ac */ /* 0x000e220008000a00 */
[----:B------:R-:W1:Y:S01]  /*0430*/  LDC R4, c[0x0][0x388] ;  /* 0x0000e200ff047b82 */ /* 0x000e620000000800 */
[----:B------:R-:W-:Y:S02]  /*0440*/  VIADD R10, R10, 0x1 ;  /* 0x000000010a0a7836 */ /* 0x000fe40000000000 */
[----:B------:R-:W-:Y:S02]  /*0450*/  IMAD.MOV.U32 R11, RZ, RZ, RZ ;  /* 0x000000ffff0b7224 */ /* 0x000fe400078e00ff */
[----:B------:R-:W-:Y:S01]  /*0460*/  IMAD.MOV.U32 R22, RZ, RZ, R0 ;  /* 0x000000ffff167224 */ /* 0x000fe200078e0000 */
[----:B------:R-:W-:Y:S01]  /*0470*/  LOP3.LUT R10, R10, 0x3, RZ, 0xc0, !PT ;  /* 0x000000030a0a7812 */ /* 0x000fe200078ec0ff */
[----:B------:R-:W-:Y:S01]  /*0480*/  IMAD.MOV.U32 R21, RZ, RZ, RZ ;  /* 0x000000ffff157224 */ /* 0x000fe200078e00ff */
[----:B0-----:R-:W-:-:S04]  /*0490*/  LEA R13, P1, R0, UR6, 0x4 ;  /* 0x00000006000d7c11 */ /* 0x001fc8000f8220ff */
[----:B------:R-:W-:-:S09]  /*04a0*/  LEA.HI.X R12, R0, UR7, RZ, 0x4, P1 ;  /* 0x00000007000c7c11 */ /* 0x000fd200088f24ff */
.L_x_22:
[--C-:B01----:R-:W-:Y:S01]  /*04b0*/  IMAD.MOV.U32 R5, RZ, RZ, R4.reuse ;  /* 0x000000ffff057224 */ /* 0x103fe200078e0004 */
[----:B------:R-:W-:Y:S01]  /*04c0*/  IADD3 R10, P1, PT, R10, -0x1, RZ ;  /* 0xffffffff0a0a7810 */ /* 0x000fe20007f3e0ff */
[--C-:B------:R-:W-:Y:S01]  /*04d0*/  IMAD.MOV.U32 R6, RZ, RZ, R4.reuse ;  /* 0x000000ffff067224 */ /* 0x100fe200078e0004 */
[----:B------:R-:W-:Y:S01]  /*04e0*/  IADD3 R22, P2, PT, R20, R22, RZ ;  /* 0x0000001614167210 */ /* 0x000fe20007f5e0ff */
[----:B------:R-:W-:Y:S01]  /*04f0*/  IMAD.MOV.U32 R7, RZ, RZ, R4 ;  /* 0x000000ffff077224 */ /* 0x000fe200078e0004 */
[----:B------:R-:W-:Y:S01]  /*0500*/  IADD3.X R11, PT, PT, R11, -0x1, RZ, P1, !PT ;  /* 0xffffffff0b0b7810 */ /* 0x000fe20000ffe4ff */
[----:B------:R-:W-:Y:S01]  /*0510*/  IMAD.MOV.U32 R8, RZ, RZ, R13 ;  /* 0x000000ffff087224 */ /* 0x000fe200078e000d */
[----:B------:R-:W-:Y:S01]  /*0520*/  ISETP.NE.U32.AND P1, PT, R10, RZ, PT ;  /* 0x000000ff0a00720c */ /* 0x000fe20003f25070 */
[----:B------:R-:W-:Y:S01]  /*0530*/  IMAD.MOV.U32 R9, RZ, RZ, R12 ;  /* 0x000000ffff097224 */ /* 0x000fe200078e000c */
[----:B------:R-:W-:Y:S01]  /*0540*/  LEA R13, P3, R20, R13, 0x4 ;  /* 0x0000000d140d7211 */ /* 0x000fe200078620ff */
[----:B------:R-:W-:Y:S01]  /*0550*/  IMAD.X R21, RZ, RZ, R21, P2 ;  /* 0x000000ffff157224 */ /* 0x000fe200010e0615 */
[----:B------:R-:W-:-:S02]  /*0560*/  ISETP.NE.AND.EX P1, PT, R11, RZ, PT, P1 ;  /* 0x000000ff0b00720c */ /* 0x000fc40003f25310 */
[----:B------:R0:W-:Y:S01]  /*0570*/  STG.E.128 desc[UR4][R8.64], R4 ;  /* 0x0000000408007986 */ /* 0x0001e2000c101d04 */
[----:B------:R-:W-:-:S10]  /*0580*/  LEA.HI.X R12, R20, R12, RZ, 0x4, P3 ;  /* 0x0000000c140c7211 */ /* 0x000fd400018f24ff */
[----:B------:R-:W-:Y:S05]  /*0590*/  @P1 BRA `(.L_x_22) ;  /* 0xfffffffc00c41947 */ /* 0x000fea000383ffff */
.L_x_21:
[----:B------:R-:W-:Y:S05]  /*05a0*/  BSYNC.RECONVERGENT B1 ;  /* 0x0000000000017941 */ /* 0x000fea0003800200 */
.L_x_20:
[----:B------:R-:W-:Y:S05]  /*05b0*/  @!P0 BRA `(.L_x_16) ;  /* 0x00000000008c8947 */ /* 0x000fea0003800000 */
[----:B------:R-:W1:Y:S01]  /*05c0*/  LDC R12, c[0x0][0x388] ;  /* 0x0000e200ff0c7b82 */ /* 0x000e620000000800 */
[----:B------:R-:W-:Y:S01]  /*05d0*/  IMAD.SHL.U32 R29, R20, 0x10, RZ ;  /* 0x00000010141d7824 */ /* 0x000fe200078e00ff */
[----:B------:R-:W-:-:S07]  /*05e0*/  SHF.R.U32.HI R23, RZ, 0x1c, R20 ;  /* 0x0000001cff177819 */ /* 0x000fce0000011614 */
.L_x_23:
[C---:B------:R-:W-:Y:S01]  /*05f0*/  LEA R18, P0, R22.reuse, UR8, 0x4 ;  /* 0x0000000816127c11 */ /* 0x040fe2000f8020ff */
[--C-:B-1----:R-:W-:Y:S02]  /*0600*/  IMAD.MOV.U32 R13, RZ, RZ, R12.reuse ;  /* 0x000000ffff0d7224 */ /* 0x102fe400078e000c */
[--C-:B------:R-:W-:Y:S01]  /*0610*/  IMAD.MOV.U32 R14, RZ, RZ, R12.reuse ;  /* 0x000000ffff0e7224 */ /* 0x100fe200078e000c */
[----:B------:R-:W-:Y:S01]  /*0620*/  LEA.HI.X R19, R22, UR9, R21, 0x4, P0 ;  /* 0x0000000916137c11 */ /* 0x000fe200080f2415 */
[--C-:B------:R-:W-:Y:S01]  /*0630*/  IMAD.MOV.U32 R15, RZ, RZ, R12.reuse ;  /* 0x000000ffff0f7224 */ /* 0x100fe200078e000c */
[----:B------:R-:W-:Y:S01]  /*0640*/  IADD3 R26, P0, PT, R29, R18, RZ ;  /* 0x000000121d1a7210 */ /* 0x000fe20007f1e0ff */
[--C-:B0-----:R-:W-:Y:S02]  /*0650*/  IMAD.MOV.U32 R4, RZ, RZ, R12.reuse ;  /* 0x000000ffff047224 */ /* 0x101fe400078e000c */
[--C-:B------:R-:W-:Y:S01]  /*0660*/  IMAD.MOV.U32 R5, RZ, RZ, R12.reuse ;  /* 0x000000ffff057224 */ /* 0x100fe200078e000c */
[----:B------:R0:W-:Y:S01]  /*0670*/  STG.E.128 desc[UR4][R18.64], R12 ;  /* 0x0000000c12007986 */ /* 0x0001e2000c101d04 */
[----:B------:R-:W-:Y:S01]  /*0680*/  IMAD.X R27, R23, 0x1, R19, P0 ;  /* 0x00000001171b7824 */ /* 0x000fe200000e0613 */
[----:B------:R-:W-:Y:S01]  /*0690*/  IADD3 R24, P0, PT, R29, R26, RZ ;  /* 0x0000001a1d187210 */ /* 0x000fe20007f1e0ff */
[----:B------:R-:W-:-:S02]  /*06a0*/  IMAD.MOV.U32 R6, RZ, RZ, R12 ;  /* 0x000000ffff067224 */ /* 0x000fc400078e000c */
[--C-:B------:R-:W-:Y:S02]  /*06b0*/  IMAD.MOV.U32 R7, RZ, RZ, R12.reuse ;  /* 0x000000ffff077224 */ /* 0x100fe400078e000c */
[----:B------:R-:W-:Y:S02]  /*06c0*/  IMAD.X R25, R23, 0x1, R27, P0 ;  /* 0x0000000117197824 */ /* 0x000fe400000e061b */
[--C-:B------:R-:W-:Y:S01]  /*06d0*/  IMAD.MOV.U32 R8, RZ, RZ, R12.reuse ;  /* 0x000000ffff087224 */ /* 0x100fe200078e000c */
[----:B------:R2:W-:Y:S01]  /*06e0*/  STG.E.128 desc[UR4][R26.64], R4 ;  /* 0x000000041a007986 */ /* 0x0005e2000c101d04 */
[--C-:B------:R-:W-:Y:S02]  /*06f0*/  IMAD.MOV.U32 R9, RZ, RZ, R12.reuse ;  /* 0x000000ffff097224 */ /* 0x100fe400078e000c */
[--C-:B------:R-:W-:Y:S02]  /*0700*/  IMAD.MOV.U32 R10, RZ, RZ, R12.reuse ;  /* 0x000000ffff0a7224 */ /* 0x100fe400078e000c */
[----:B------:R-:W-:-:S02]  /*0710*/  IMAD.MOV.U32 R11, RZ, RZ, R12 ;  /* 0x000000ffff0b7224 */ /* 0x000fc400078e000c */
[--C-:B------:R-:W-:Y:S01]  /*0720*/  IMAD.MOV.U32 R16, RZ, RZ, R12.reuse ;  /* 0x000000ffff107224 */ /* 0x100fe200078e000c */
[----:B0-----:R-:W-:Y:S01]  /*0730*/  IADD3 R14, P0, PT, R29, R24, RZ ;  /* 0x000000181d0e7210 */ /* 0x001fe20007f1e0ff */
[--C-:B------:R-:W-:Y:S01]  /*0740*/  IMAD.MOV.U32 R17, RZ, RZ, R12.reuse ;  /* 0x000000ffff117224 */ /* 0x100fe200078e000c */
[----:B------:R2:W-:Y:S01]  /*0750*/  STG.E.128 desc[UR4][R24.64], R8 ;  /* 0x0000000818007986 */ /* 0x0005e2000c101d04 */
[--C-:B------:R-:W-:Y:S02]  /*0760*/  IMAD.MOV.U32 R18, RZ, RZ, R12.reuse ;  /* 0x000000ffff127224 */ /* 0x100fe400078e000c */
[----:B------:R-:W-:Y:S01]  /*0770*/  IMAD.X R15, R23, 0x1, R25, P0 ;  /* 0x00000001170f7824 */ /* 0x000fe200000e0619 */
[----:B------:R-:W-:Y:S01]  /*0780*/  LEA R22, P0, R20, R22, 0x2 ;  /* 0x0000001614167211 */ /* 0x000fe200078010ff */
[----:B------:R-:W-:-:S03]  /*0790*/  IMAD.MOV.U32 R19, RZ, RZ, R12 ;  /* 0x000000ffff137224 */ /* 0x000fc600078e000c */
[----:B------:R-:W-:Y:S02]  /*07a0*/  LEA.HI.X R21, R20, R21, RZ, 0x2, P0 ;  /* 0x0000001514157211 */ /* 0x000fe400000f14ff */
[----:B------:R2:W-:Y:S01]  /*07b0*/  STG.E.128 desc[UR4][R14.64], R16 ;  /* 0x000000100e007986 */ /* 0x0005e2000c101d04 */
[----:B------:R-:W-:-:S04]  /*07c0*/  ISETP.GE.U32.AND P0, PT, R22, R3, PT ;  /* 0x000000031600720c */ /* 0x000fc80003f06070 */
[----:B------:R-:W-:-:S13]  /*07d0*/  ISETP.GE.U32.AND.EX P0, PT, R21, R2, PT, P0 ;  /* 0x000000021500720c */ /* 0x000fda0003f06100 */
[----:B--2---:R-:W-:Y:S05]  /*07e0*/  @!P0 BRA `(.L_x_23) ;  /* 0xfffffffc00808947 */ /* 0x004fea000383ffff */
.L_x_16:
[----:B------:R-:W-:Y:S05]  /*07f0*/  BSYNC.RECONVERGENT B0 ;  /* 0x0000000000007941 */ /* 0x000fea0003800200 */
.L_x_15:
[----:B0-----:R-:W0:Y:S08]  /*0800*/  LDC.64 R8, c[0x0][0x390] ;  /* 0x0000e400ff087b82 */ /* 0x001e300000000a00 */
        /* <DEDUP_REMOVED lines=22> */
[----:B------:R-:W0:Y:S01]  /*0970*/  LDC.64 R6, c[0x0][0x380] ;  /* 0x0000e000ff067b82 */ /* 0x000e220000000a00 */
[----:B------:R-:W-:-:S07]  /*0980*/  LOP3.LUT R8, R10, 0xfffffff0, RZ, 0xc0, !PT ;  /* 0xfffffff00a087812 */ /* 0x000fce00078ec0ff */
[----:B------:R-:W1:Y:S01]  /*0990*/  LDC R11, c[0x0][0x388] ;  /* 0x0000e200ff0b7b82 */ /* 0x000e620000000800 */
[----:B0-----:R-:W-:-:S04]  /*09a0*/  LEA R6, P1, R3, R6, 0x4 ;  /* 0x0000000603067211 */ /* 0x001fc800078220ff */
[----:B------:R-:W-:Y:S02]  /*09b0*/  IADD3 R6, P2, PT, R6, 0x20, RZ ;  /* 0x0000002006067810 */ /* 0x000fe40007f5e0ff */
[----:B------:R-:W-:-:S05]  /*09c0*/  LEA.HI.X R2, R3, R7, R2, 0x4, P1 ;  /* 0x0000000703027211 */ /* 0x000fca00008f2402 */
[----:B-1----:R-:W-:-:S07]  /*09d0*/  IMAD.X R7, RZ, RZ, R2, P2 ;  /* 0x000000ffff077224 */ /* 0x002fce00010e0602 */
.L_x_25:
[----:B0-----:R-:W-:Y:S01]  /*09e0*/  IMAD.MOV.U32 R2, RZ, RZ, R6 ;  /* 0x000000ffff027224 */ /* 0x001fe200078e0006 */
[----:B------:R-:W-:Y:S01]  /*09f0*/  IADD3 R8, P1, PT, R8, -0x10, RZ ;  /* 0xfffffff008087810 */ /* 0x000fe20007f3e0ff */
[----:B------:R-:W-:Y:S01]  /*0a00*/  IMAD.MOV.U32 R3, RZ, RZ, R7 ;  /* 0x000000ffff037224 */ /* 0x000fe200078e0007 */
[----:B------:R-:W-:Y:S02]  /*0a10*/  IADD3 R5, P2, PT, R5, 0x10, RZ ;  /* 0x0000001005057810 */ /* 0x000fe40007f5e0ff */
[----:B------:R-:W-:Y:S02]  /*0a20*/  IADD3.X R9, PT, PT, R9, -0x1, RZ, P1, !PT ;  /* 0xffffffff09097810 */ /* 0x000fe40000ffe4ff */
[----:B------:R0:W-:Y:S01]  /*0a30*/  STG.E desc[UR4][R2.64+-0x20], R11 ;  /* 0xffffe00b02007986 */ /* 0x0001e2000c101904 */
[----:B------:R-:W-:Y:S01]  /*0a40*/  ISETP.NE.U32.AND P1, PT, R8, RZ, PT ;  /* 0x000000ff0800720c */ /* 0x000fe20003f25070 */
[----:B------:R-:W-:Y:S01]  /*0a50*/  IMAD.X R4, RZ, RZ, R4, P2 ;  /* 0x000000ffff047224 */ /* 0x000fe200010e0604 */
[----:B------:R-:W-:Y:S01]  /*0a60*/  IADD3 R6, P3, PT, R2, 0x40, RZ ;  /* 0x0000004002067810 */ /* 0x000fe20007f7e0ff */
[----:B------:R0:W-:Y:S01]  /*0a70*/  STG.E desc[UR4][R2.64+-0x1c], R11 ;  /* 0xffffe40b02007986 */ /* 0x0001e2000c101904 */
[----:B------:R-:W-:-:S03]  /*0a80*/  ISETP.NE.AND.EX P1, PT, R9, RZ, PT, P1 ;  /* 0x000000ff0900720c */ /* 0x000fc60003f25310 */
[----:B------:R0:W-:Y:S01]  /*0a90*/  STG.E desc[UR4][R2.64+-0x18], R11 ;  /* 0xffffe80b02007986 */ /* 0x0001e2000c101904 */
[----:B------:R-:W-:-:S03]  /*0aa0*/  IMAD.X R7, RZ, RZ, R3, P3 ;  /* 0x000000ffff077224 */ /* 0x000fc600018e0603 */
[----:B------:R0:W-:Y:S04]  /*0ab0*/  STG.E desc[UR4][R2.64+-0x14], R11 ;  /* 0xffffec0b02007986 */ /* 0x0001e8000c101904 */
        /* <DEDUP_REMOVED lines=11> */
[----:B------:R0:W-:Y:S01]  /*0b70*/  STG.E desc[UR4][R2.64+0x1c], R11 ;  /* 0x00001c0b02007986 */ /* 0x0001e2000c101904 */
[----:B------:R-:W-:Y:S05]  /*0b80*/  @P1 BRA `(.L_x_25) ;  /* 0xfffffffc00941947 */ /* 0x000fea000383ffff */
.L_x_24:
        /* <DEDUP_REMOVED lines=8> */
[----:B------:R-:W1:Y:S01]  /*0c10*/  LDC R7, c[0x0][0x388] ;  /* 0x0000e200ff077b82 */ /* 0x000e620000000800 */
[----:B0-----:R-:W-:-:S04]  /*0c20*/  LEA R2, P0, R5, R2, 0x2 ;  /* 0x0000000205027211 */ /* 0x001fc800078010ff */
[C---:B------:R-:W-:Y:S02]  /*0c30*/  LEA.HI.X R3, R5.reuse, R3, R4, 0x2, P0 ;  /* 0x0000000305037211 */ /* 0x040fe400000f1404 */
[----:B------:R-:W-:-:S03]  /*0c40*/  IADD3 R5, P0, PT, R5, 0x8, RZ ;  /* 0x0000000805057810 */ /* 0x000fc60007f1e0ff */
[----:B-1----:R1:W-:Y:S02]  /*0c50*/  STG.E desc[UR4][R2.64], R7 ;  /* 0x0000000702007986 */ /* 0x0023e4000c101904 */
[----:B------:R-:W-:Y:S02]  /*0c60*/  IMAD.X R4, RZ, RZ, R4, P0 ;  /* 0x000000ffff047224 */ /* 0x000fe400000e0604 */
[----:B------:R1:W-:Y:S04]  /*0c70*/  STG.E desc[UR4][R2.64+0x4], R7 ;  /* 0x0000040702007986 */ /* 0x0003e8000c101904 */
[----:B------:R1:W-:Y:S04]  /*0c80*/  STG.E desc[UR4][R2.64+0x8], R7 ;  /* 0x0000080702007986 */ /* 0x0003e8000c101904 */
[----:B------:R1:W-:Y:S04]  /*0c90*/  STG.E desc[UR4][R2.64+0xc], R7 ;  /* 0x00000c0702007986 */ /* 0x0003e8000c101904 */
[----:B------:R1:W-:Y:S04]  /*0ca0*/  STG.E desc[UR4][R2.64+0x10], R7 ;  /* 0x0000100702007986 */ /* 0x0003e8000c101904 */
[----:B------:R1:W-:Y:S04]  /*0cb0*/  STG.E desc[UR4][R2.64+0x14], R7 ;  /* 0x0000140702007986 */ /* 0x0003e8000c101904 */
[----:B------:R1:W-:Y:S04]  /*0cc0*/  STG.E desc[UR4][R2.64+0x18], R7 ;  /* 0x0000180702007986 */ /* 0x0003e8000c101904 */
[----:B------:R1:W-:Y:S02]  /*0cd0*/  STG.E desc[UR4][R2.64+0x1c], R7 ;  /* 0x00001c0702007986 */ /* 0x0003e4000c101904 */
.L_x_26:
        /* <DEDUP_REMOVED lines=16> */
[----:B------:R2:W-:Y:S02]  /*0de0*/  STG.E desc[UR4][R2.64+0xc], R7 ;  /* 0x00000c0702007986 */ /* 0x0005e4000c101904 */
.L_x_27:
[----:B------:R-:W-:Y:S05]  /*0df0*/  @!P1 EXIT ;  /* 0x000000000000994d */ /* 0x000fea0003800000 */
[----:B012---:R-:W0:Y:S01]  /*0e00*/  LDC.64 R2, c[0x0][0x380] ;  /* 0x0000e000ff027b82 */ /* 0x007e220000000a00 */
[----:B------:R-:W-:-:S05]  /*0e10*/  IADD3 R0, P1, PT, RZ, -R0, RZ ;  /* 0x80000000ff007210 */ /* 0x000fca0007f3e0ff */
[----:B------:R-:W-:Y:S02]  /*0e20*/  IMAD.X R6, RZ, RZ, -0x1, P1 ;  /* 0xffffffffff067424 */ /* 0x000fe400008e06ff */
[----:B------:R-:W1:Y:S01]  /*0e30*/  LDC R9, c[0x0][0x388] ;  /* 0x0000e200ff097b82 */ /* 0x000e620000000800 */
[----:B0-----:R-:W-:-:S04]  /*0e40*/  LEA R7, P0, R5, R2, 0x2 ;  /* 0x0000000205077211 */ /* 0x001fc800078010ff */
[----:B------:R-:W-:-:S09]  /*0e50*/  LEA.HI.X R4, R5, R3, R4, 0x2, P0 ;  /* 0x0000000305047211 */ /* 0x000fd200000f1404 */
.L_x_28:
[----:B------:R-:W-:Y:S01]  /*0e60*/  IMAD.MOV.U32 R2, RZ, RZ, R7 ;  /* 0x000000ffff027224 */ /* 0x000fe200078e0007 */
[----:B------:R-:W-:Y:S01]  /*0e70*/  IADD3 R0, P0, PT, R0, 0x1, RZ ;  /* 0x0000000100007810 */ /* 0x000fe20007f1e0ff */
[----:B------:R-:W-:Y:S01]  /*0e80*/  IMAD.MOV.U32 R3, RZ, RZ, R4 ;  /* 0x000000ffff037224 */ /* 0x000fe200078e0004 */
[----:B------:R-:W-:-:S03]  /*0e90*/  IADD3 R7, P1, PT, R7, 0x4, RZ ;  /* 0x0000000407077810 */ /* 0x000fc60007f3e0ff */
[----:B------:R-:W-:Y:S01]  /*0ea0*/  IMAD.X R6, RZ, RZ, R6, P0 ;  /* 0x000000ffff067224 */ /* 0x000fe200000e0606 */
[----:B-1----:R0:W-:Y:S01]  /*0eb0*/  STG.E desc[UR4][R2.64], R9 ;  /* 0x0000000902007986 */ /* 0x0021e2000c101904 */
[----:B------:R-:W-:Y:S01]  /*0ec0*/  ISETP.NE.U32.AND P0, PT, R0, RZ, PT ;  /* 0x000000ff0000720c */ /* 0x000fe20003f05070 */
[----:B------:R-:W-:-:S03]  /*0ed0*/  IMAD.X R4, RZ, RZ, R4, P1 ;  /* 0x000000ffff047224 */ /* 0x000fc600008e0604 */
[----:B------:R-:W-:-:S13]  /*0ee0*/  ISETP.NE.AND.EX P0, PT, R6, RZ, PT, P0 ;  /* 0x000000ff0600720c */ /* 0x000fda0003f05300 */
[----:B0-----:R-:W-:Y:S05]  /*0ef0*/  @P0 BRA `(.L_x_28) ;  /* 0xfffffffc00d80947 */ /* 0x001fea000383ffff */
[----:B------:R-:W-:Y:S05]  /*0f00*/  EXIT ;  /* 0x000000000000794d */ /* 0x000fea0003800000 */
        .weak           $__internal_1_$__cuda_sm20_div_u64
        .type           $__internal_1_$__cuda_sm20_div_u64,@function
        .size           $__internal_1_$__cuda_sm20_div_u64,(.L_x_166 - $__internal_1_$__cuda_sm20_div_u64)
$__internal_1_$__cuda_sm20_div_u64:
        /* <DEDUP_REMOVED lines=14> */
[----:B------:R-:W-:-:S05]  /*0ff0*/  IMAD.HI.U32 R10, P1, R9, R13, R10 ;  /* 0x0000000d090a7227 */ /* 0x000fca000782000a */
[----:B------:R-:W-:Y:S01]  /*1000*/  IADD3 R11, P2, PT, R17, R10, RZ ;  /* 0x0000000a110b7210 */ /* 0x000fe20007f5e0ff */
[----:B------:R-:W-:-:S04]  /*1010*/  IMAD.X R10, R15, 0x1, R9, P0 ;  /* 0x000000010f0a7824 */ /* 0x000fc800000e0609 */
[----:B------:R-:W-:Y:S01]  /*1020*/  IMAD.WIDE.U32 R8, R11, R20, RZ ;  /* 0x000000140b087225 */ /* 0x000fe200078e00ff */
[----:B------:R-:W-:Y:S02]  /*1030*/  IADD3.X R13, PT, PT, RZ, RZ, R10, P2, P1 ;  /* 0x000000ffff0d7210 */ /* 0x000fe400017e240a */
[----:B------:R-:W-:-:S03]  /*1040*/  IADD3 R15, P0, PT, RZ, -R8, RZ ;  /* 0x80000008ff0f7210 */ /* 0x000fc60007f1e0ff */
[----:B------:R-:W-:Y:S02]  /*1050*/  IMAD R8, R13, R20, R9 ;  /* 0x000000140d087224 */ /* 0x000fe400078e0209 */
        /* <DEDUP_REMOVED lines=10> */
[----:B------:R-:W-:Y:S02]  /*1100*/  IMAD.MOV.U32 R9, RZ, RZ, RZ ;  /* 0x000000ffff097224 */ /* 0x000fe400078e00ff */
[----:B------:R-:W-:-:S04]  /*1110*/  IMAD.WIDE.U32 R8, R10, R7, R8 ;  /* 0x000000070a087225 */ /* 0x000fc800078e0008 */
[C---:B------:R-:W-:Y:S02]  /*1120*/  IMAD R11, R12.reuse, R7, RZ ;  /* 0x000000070c0b7224 */ /* 0x040fe400078e02ff */
[----:B------:R-:W-:-:S04]  /*1130*/  IMAD.HI.U32 R8, P0, R12, R5, R8 ;  /* 0x000000050c087227 */ /* 0x000fc80007800008 */
[----:B------:R-:W-:Y:S01]  /*1140*/  IMAD.HI.U32 R12, R12, R7, RZ ;  /* 0x000000070c0c7227 */ /* 0x000fe200078e00ff */
[----:B------:R-:W-:-:S03]  /*1150*/  IADD3 R11, P1, PT, R11, R8, RZ ;  /* 0x000000080b0b7210 */ /* 0x000fc60007f3e0ff */
[----:B------:R-:W-:-:S04]  /*1160*/  IMAD.X R8, RZ, RZ, R12, P0 ;  /* 0x000000ffff087224 */ /* 0x000fc800000e060c */
[----:B------:R-:W-:Y:S02]  /*1170*/  IMAD.X R13, RZ, RZ, R8, P1 ;  /* 0x000000ffff0d7224 */ /* 0x000fe400008e0608 */
[----:B------:R-:W-:-:S04]  /*1180*/  IMAD.WIDE.U32 R8, R11, R20, RZ ;  /* 0x000000140b087225 */ /* 0x000fc800078e00ff */
[----:B------:R-:W-:Y:S01]  /*1190*/  IMAD R10, R13, R20, R9 ;  /* 0x000000140d0a7224 */ /* 0x000fe200078e0209 */
[----:B------:R-:W-:-:S04]  /*11a0*/  IADD3 R9, P0, PT, -R8, R5, RZ ;  /* 0x0000000508097210 */ /* 0x000fc80007f1e1ff */
[-C--:B------:R-:W-:Y:S01]  /*11b0*/  IADD3 R5, P1, PT, -R20, R9.reuse, RZ ;  /* 0x0000000914057210 */ /* 0x080fe20007f3e1ff */
[----:B------:R-:W-:Y:S01]  /*11c0*/  IMAD.X R12, R7, 0x1, ~R10, P0 ;  /* 0x00000001070c7824 */ /* 0x000fe200000e0e0a */
[----:B------:R-:W-:Y:S02]  /*11d0*/  ISETP.GE.U32.AND P0, PT, R9, R20, PT ;  /* 0x000000140900720c */ /* 0x000fe40003f06070 */
[----:B------:R-:W-:Y:S02]  /*11e0*/  IADD3 R10, P2, PT, R11, 0x1, RZ ;  /* 0x000000010b0a7810 */ /* 0x000fe40007f5e0ff */
[C---:B------:R-:W-:Y:S02]  /*11f0*/  ISETP.GE.U32.AND.EX P0, PT, R12.reuse, RZ, PT, P0 ;  /* 0x000000ff0c00720c */ /* 0x040fe40003f06100 */
[----:B------:R-:W-:Y:S01]  /*1200*/  IADD3.X R7, PT, PT, R12, -0x1, RZ, P1, !PT ;  /* 0xffffffff0c077810 */ /* 0x000fe20000ffe4ff */
[----:B------:R-:W-:Y:S01]  /*1210*/  IMAD.X R8, RZ, RZ, R13, P2 ;  /* 0x000000ffff087224 */ /* 0x000fe200010e060d */
[----:B------:R-:W-:-:S02]  /*1220*/  SEL R5, R5, R9, P0 ;  /* 0x0000000905057207 */ /* 0x000fc40000000000 */
[----:B------:R-:W-:Y:S02]  /*1230*/  SEL R10, R10, R11, P0 ;  /* 0x0000000b0a0a7207 */ /* 0x000fe40000000000 */
[----:B------:R-:W-:Y:S02]  /*1240*/  SEL R7, R7, R12, P0 ;  /* 0x0000000c07077207 */ /* 0x000fe40000000000 */
[----:B------:R-:W-:Y:S02]  /*1250*/  SEL R13, R8, R13, P0 ;  /* 0x0000000d080d7207 */ /* 0x000fe40000000000 */
[----:B------:R-:W-:Y:S02]  /*1260*/  ISETP.GE.U32.AND P0, PT, R5, R20, PT ;  /* 0x000000140500720c */ /* 0x000fe40003f06070 */
[----:B------:R-:W-:Y:S02]  /*1270*/  IADD3 R5, P2, PT, R10, 0x1, RZ ;  /* 0x000000010a057810 */ /* 0x000fe40007f5e0ff */
[----:B------:R-:W-:-:S02]  /*1280*/  ISETP.NE.U32.AND P1, PT, R20, RZ, PT ;  /* 0x000000ff1400720c */ /* 0x000fc40003f25070 */
[----:B------:R-:W-:Y:S01]  /*1290*/  ISETP.GE.U32.AND.EX P0, PT, R7, RZ, PT, P0 ;  /* 0x000000ff0700720c */ /* 0x000fe20003f06100 */
[----:B------:R-:W-:Y:S01]  /*12a0*/  IMAD.X R8, RZ, RZ, R13, P2 ;  /* 0x000000ffff087224 */ /* 0x000fe200010e060d */
[----:B------:R-:W-:Y:S01]  /*12b0*/  ISETP.NE.AND.EX P1, PT, RZ, RZ, PT, P1 ;  /* 0x000000ffff00720c */ /* 0x000fe20003f25310 */
[----:B------:R-:W-:Y:S01]  /*12c0*/  IMAD.MOV.U32 R7, RZ, RZ, 0x0 ;  /* 0x00000000ff077424 */ /* 0x000fe200078e00ff */
[----:B------:R-:W-:Y:S02]  /*12d0*/  SEL R5, R5, R10, P0 ;  /* 0x0000000a05057207 */ /* 0x000fe40000000000 */
[----:B------:R-:W-:Y:S02]  /*12e0*/  SEL R8, R8, R13, P0 ;  /* 0x0000000d08087207 */ /* 0x000fe40000000000 */
[----:B------:R-:W-:Y:S02]  /*12f0*/  SEL R5, R5, 0xffffffff, P1 ;  /* 0xffffffff05057807 */ /* 0x000fe40000800000 */
[----:B------:R-:W-:Y:S01]  /*1300*/  SEL R8, R8, 0xffffffff, P1 ;  /* 0xffffffff08087807 */ /* 0x000fe20000800000 */
[----:B------:R-:W-:Y:S06]  /*1310*/  RET.REL.NODEC R6 `(fill_u32_vec4) ;  /* 0xffffffec06387950 */ /* 0x000fec0003c3ffff */
.L_x_29:
        /* <DEDUP_REMOVED lines=14> */
.L_x_166:


//--------------------- .text.fill_u16_vec4       --------------------------
	.section	.text.fill_u16_vec4,"ax",@progbits
	.align	128
        .global         fill_u16_vec4
        .type           fill_u16_vec4,@function
        .size           fill_u16_vec4,(.L_x_167 - fill_u16_vec4)
        .other          fill_u16_vec4,@"STO_CUDA_ENTRY STV_DEFAULT"
fill_u16_vec4:
.text.fill_u16_vec4:
        /* <DEDUP_REMOVED lines=45> */
[----:B------:R-:W-:Y:S01]  /*02d0*/  ISETP.GE.U32.AND P1, PT, R7, R4, PT ;  /* 0x000000040700720c */ /* 0x000fe20003f26070 */
[----:B------:R-:W-:-:S12]  /*02e0*/  IMAD.MOV.U32 R7, RZ, RZ, RZ ;  /* 0x000000ffff077224 */ /* 0x000fd800078e00ff */
[----:B------:R-:W-:Y:S01]  /*02f0*/  @P1 VIADD R6, R6, 0x1 ;  /* 0x0000000106061836 */ /* 0x000fe20000000000 */
[----:B------:R-:W-:Y:S01]  /*0300*/  @!P2 LOP3.LUT R6, RZ, R4, RZ, 0x33, !PT ;  /* 0x00000004ff06a212 */ /* 0x000fe200078e33ff */
[----:B------:R-:W-:Y:S06]  /*0310*/  BRA `(.L_x_34) ;  /* 0x0000000000107947 */ /* 0x000fec0003800000 */
.L_x_33:
[----:B------:R-:W-:-:S07]  /*0320*/  MOV R6, 0x340 ;  /* 0x0000034000067802 */ /* 0x000fce0000000f00 */
[----:B------:R-:W-:Y:S05]  /*0330*/  CALL.REL.NOINC `($__internal_2_$__cuda_sm20_div_u64) ;  /* 0x0000000800e47944 */ /* 0x000fea0003c00000 */
[----:B------:R-:W-:Y:S02]  /*0340*/  IMAD.MOV.U32 R6, RZ, RZ, R8 ;  /* 0x000000ffff067224 */ /* 0x000fe400078e0008 */
[----:B------:R-:W-:-:S07]  /*0350*/  IMAD.MOV.U32 R7, RZ, RZ, R9 ;  /* 0x000000ffff077224 */ /* 0x000fce00078e0009 */
.L_x_34:
[----:B------:R-:W-:Y:S05]  /*0360*/  BSYNC.RECONVERGENT B1 ;  /* 0x0000000000017941 */ /* 0x000fea0003800200 */
.L_x_32:
[----:B------:R-:W-:Y:S01]  /*0370*/  IADD3 R6, P0, PT, R6, R5, RZ ;  /* 0x0000000506067210 */ /* 0x000fe20007f1e0ff */
[----:B------:R-:W-:Y:S03]  /*0380*/  BSSY.RECONVERGENT B1, `(.L_x_35) ;  /* 0x0000023000017945 */ /* 0x000fe60003800200 */
[C---:B------:R-:W-:Y:S01]  /*0390*/  LOP3.LUT R5, R6.reuse, 0x3, RZ, 0xc0, !PT ;  /* 0x0000000306057812 */ /* 0x040fe200078ec0ff */
[----:B------:R-:W-:Y:S01]  /*03a0*/  IMAD.X R7, RZ, RZ, R7, P0 ;  /* 0x000000ffff077224 */ /* 0x000fe200000e0607 */
[----:B------:R-:W-:Y:S02]  /*03b0*/  ISETP.GE.U32.AND P0, PT, R6, 0x3, PT ;  /* 0x000000030600780c */ /* 0x000fe40003f06070 */
[----:B------:R-:W-:Y:S01]  /*03c0*/  ISETP.NE.U32.AND P1, PT, R5, 0x3, PT ;  /* 0x000000030500780c */ /* 0x000fe20003f25070 */
[----:B------:R-:W-:Y:S01]  /*03d0*/  IMAD.MOV.U32 R5, RZ, RZ, R0 ;  /* 0x000000ffff057224 */ /* 0x000fe200078e0000 */
[----:B------:R-:W-:Y:S01]  /*03e0*/  ISETP.GE.U32.AND.EX P0, PT, R7, RZ, PT, P0 ;  /* 0x000000ff0700720c */ /* 0x000fe20003f06100 */
[----:B------:R-:W-:Y:S01]  /*03f0*/  IMAD.MOV.U32 R7, RZ, RZ, RZ ;  /* 0x000000ffff077224 */ /* 0x000fe200078e00ff */
[----:B------:R-:W-:-:S13]  /*0400*/  ISETP.NE.AND.EX P1, PT, RZ, RZ, PT, P1 ;  /* 0x000000ffff00720c */ /* 0x000fda0003f25310 */
[----:B------:R-:W-:Y:S05]  /*0410*/  @!P1 BRA `(.L_x_36) ;  /* 0x0000000000649947 */ /* 0x000fea0003800000 */
[----:B------:R-:W0:Y:S01]  /*0420*/  LDCU.U16 UR8, c[0x0][0x388] ;  /* 0x00007100ff0877ac */ /* 0x000e220008000400 */
[----:B------:R-:W-:Y:S02]  /*0430*/  VIADD R6, R6, 0x1 ;  /* 0x0000000106067836 */ /* 0x000fe40000000000 */
[----:B------:R-:W-:Y:S01]  /*0440*/  IMAD.MOV.U32 R12, RZ, RZ, RZ ;  /* 0x000000ffff0c7224 */ /* 0x000fe200078e00ff */
[----:B------:R-:W1:Y:S01]  /*0450*/  LDCU.64 UR6, c[0x0][0x380] ;  /* 0x00007000ff0677ac */ /* 0x000e620008000a00 */
[----:B------:R-:W-:Y:S01]  /*0460*/  IMAD.MOV.U32 R5, RZ, RZ, R0 ;  /* 0x000000ffff057224 */ /* 0x000fe200078e0000 */
[----:B------:R-:W-:Y:S01]  /*0470*/  LOP3.LUT R6, R6, 0x3, RZ, 0xc0, !PT ;  /* 0x0000000306067812 */ /* 0x000fe200078ec0ff */
[----:B------:R-:W-:Y:S02]  /*0480*/  IMAD.MOV.U32 R7, RZ, RZ, RZ ;  /* 0x000000ffff077224 */ /* 0x000fe400078e00ff */
[----:B0-----:R-:W-:Y:S02]  /*0490*/  IMAD.U32 R10, RZ, RZ, UR8 ;  /* 0x00000008ff0a7e24 */ /* 0x001fe4000f8e00ff */
[----:B------:R-:W-:Y:S01]  /*04a0*/  IMAD.U32 R9, RZ, RZ, UR8 ;  /* 0x00000008ff097e24 */ /* 0x000fe2000f8e00ff */
[----:B-1----:R-:W-:-:S04]  /*04b0*/  LEA R13, P1, R0, UR6, 0x3 ;  /* 0x00000006000d7c11 */ /* 0x002fc8000f8218ff */
[----:B------:R-:W-:Y:S02]  /*04c0*/  PRMT R10, R10, 0x5410, R9 ;  /* 0x000054100a0a7816 */ /* 0x000fe40000000009 */
[----:B------:R-:W-:-:S07]  /*04d0*/  LEA.HI.X R14, R0, UR7, RZ, 0x3, P1 ;  /* 0x00000007000e7c11 */ /* 0x000fce00088f1cff */
.L_x_37:
[----:B------:R-:W-:Y:S01]  /*04e0*/  IMAD.MOV.U32 R11, RZ, RZ, R10 ;  /* 0x000000ffff0b7224 */ /* 0x000fe200078e000a */
[----:B------:R-:W-:Y:S01]  /*04f0*/  IADD3 R6, P1, PT, R6, -0x1, RZ ;  /* 0xffffffff06067810 */ /* 0x000fe20007f3e0ff */
[----:B------:R-:W-:Y:S01]  /*0500*/  IMAD.MOV.U32 R8, RZ, RZ, R13 ;  /* 0x000000ffff087224 */ /* 0x000fe200078e000d */
[----:B------:R-:W-:Y:S01]  /*0510*/  IADD3 R5, P2, PT, R4, R5, RZ ;  /* 0x0000000504057210 */ /* 0x000fe20007f5e0ff */
[----:B------:R-:W-:Y:S01]  /*0520*/  IMAD.MOV.U32 R9, RZ, RZ, R14 ;  /* 0x000000ffff097224 */ /* 0x000fe200078e000e */
[----:B------:R-:W-:Y:S02]  /*0530*/  IADD3.X R12, PT, PT, R12, -0x1, RZ, P1, !PT ;  /* 0xffffffff0c0c7810 */ /* 0x000fe40000ffe4ff */
[----:B------:R-:W-:Y:S01]  /*0540*/  ISETP.NE.U32.AND P1, PT, R6, RZ, PT ;  /* 0x000000ff0600720c */ /* 0x000fe20003f25070 */
[----:B------:R-:W-:Y:S01]  /*0550*/  IMAD.X R7, RZ, RZ, R7, P2 ;  /* 0x000000ffff077224 */ /* 0x000fe200010e0607 */
[----:B------:R0:W-:Y:S01]  /*0560*/  STG.E.64 desc[UR4][R8.64], R10 ;  /* 0x0000000a08007986 */ /* 0x0001e2000c101b04 */
[----:B------:R-:W-:-:S02]  /*0570*/  LEA R13, P3, R4, R13, 0x3 ;  /* 0x0000000d040d7211 */ /* 0x000fc400078618ff */
[----:B------:R-:W-:Y:S02]  /*0580*/  ISETP.NE.AND.EX P1, PT, R12, RZ, PT, P1 ;  /* 0x000000ff0c00720c */ /* 0x000fe40003f25310 */
[----:B------:R-:W-:-:S11]  /*0590*/  LEA.HI.X R14, R4, R14, RZ, 0x3, P3 ;  /* 0x0000000e040e7211 */ /* 0x000fd600018f1cff */
[----:B0-----:R-:W-:Y:S05]  /*05a0*/  @P1 BRA `(.L_x_37) ;  /* 0xfffffffc00cc1947 */ /* 0x001fea000383ffff */
.L_x_36:
[----:B------:R-:W-:Y:S05]  /*05b0*/  BSYNC.RECONVERGENT B1 ;  /* 0x0000000000017941 */ /* 0x000fea0003800200 */
.L_x_35:
[----:B------:R-:W-:Y:S05]  /*05c0*/  @!P0 BRA `(.L_x_31) ;  /* 0x0000000000788947 */ /* 0x000fea0003800000 */
[----:B------:R-:W0:Y:S01]  /*05d0*/  LDCU.U16 UR6, c[0x0][0x388] ;  /* 0x00007100ff0677ac */ /* 0x000e220008000400 */
[----:B------:R-:W-:Y:S01]  /*05e0*/  IMAD.SHL.U32 R17, R4, 0x8, RZ ;  /* 0x0000000804117824 */ /* 0x000fe200078e00ff */
[----:B------:R-:W-:Y:S01]  /*05f0*/  SHF.R.U32.HI R19, RZ, 0x1d, R4 ;  /* 0x0000001dff137819 */ /* 0x000fe20000011604 */
[----:B0-----:R-:W-:Y:S02]  /*0600*/  IMAD.U32 R20, RZ, RZ, UR6 ;  /* 0x00000006ff147e24 */ /* 0x001fe4000f8e00ff */
[----:B------:R-:W-:-:S05]  /*0610*/  IMAD.U32 R9, RZ, RZ, UR6 ;  /* 0x00000006ff097e24 */ /* 0x000fca000f8e00ff */
[----:B------:R-:W-:-:S07]  /*0620*/  PRMT R20, R20, 0x5410, R9 ;  /* 0x0000541014147816 */ /* 0x000fce0000000009 */
.L_x_38:
[C---:B------:R-:W-:Y:S01]  /*0630*/  LEA R14, P0, R5.reuse, UR10, 0x3 ;  /* 0x0000000a050e7c11 */ /* 0x040fe2000f8018ff */
[--C-:B------:R-:W-:Y:S02]  /*0640*/  IMAD.MOV.U32 R21, RZ, RZ, R20.reuse ;  /* 0x000000ffff157224 */ /* 0x100fe400078e0014 */
[--C-:B------:R-:W-:Y:S01]  /*0650*/  IMAD.MOV.U32 R22, RZ, RZ, R20.reuse ;  /* 0x000000ffff167224 */ /* 0x100fe200078e0014 */
[----:B------:R-:W-:Y:S01]  /*0660*/  LEA.HI.X R15, R5, UR11, R7, 0x3, P0 ;  /* 0x0000000b050f7c11 */ /* 0x000fe200080f1c07 */
[--C-:B------:R-:W-:Y:S01]  /*0670*/  IMAD.MOV.U32 R23, RZ, RZ, R20.reuse ;  /* 0x000000ffff177224 */ /* 0x100fe200078e0014 */
[----:B------:R-:W-:Y:S01]  /*0680*/  IADD3 R10, P0, PT, R17, R14, RZ ;  /* 0x0000000e110a7210 */ /* 0x000fe20007f1e0ff */
[--C-:B------:R-:W-:Y:S02]  /*0690*/  IMAD.MOV.U32 R24, RZ, RZ, R20.reuse ;  /* 0x000000ffff187224 */ /* 0x100fe400078e0014 */
[--C-:B------:R-:W-:Y:S01]  /*06a0*/  IMAD.MOV.U32 R25, RZ, RZ, R20.reuse ;  /* 0x000000ffff197224 */ /* 0x100fe200078e0014 */
[----:B------:R0:W-:Y:S01]  /*06b0*/  STG.E.64 desc[UR4][R14.64], R20 ;  /* 0x000000140e007986 */ /* 0x0001e2000c101b04 */
[----:B------:R-:W-:Y:S01]  /*06c0*/  IMAD.X R11, R19, 0x1, R15, P0 ;  /* 0x00000001130b7824 */ /* 0x000fe200000e060f */
[----:B------:R-:W-:Y:S01]  /*06d0*/  IADD3 R8, P0, PT, R17, R10, RZ ;  /* 0x0000000a11087210 */ /* 0x000fe20007f1e0ff */
[----:B------:R-:W-:-:S02]  /*06e0*/  IMAD.MOV.U32 R26, RZ, RZ, R20 ;  /* 0x000000ffff1a7224 */ /* 0x000fc400078e0014 */
[----:B------:R-:W-:Y:S01]  /*06f0*/  IMAD.MOV.U32 R27, RZ, RZ, R20 ;  /* 0x000000ffff1b7224 */ /* 0x000fe200078e0014 */
[----:B------:R0:W-:Y:S01]  /*0700*/  STG.E.64 desc[UR4][R10.64], R22 ;  /* 0x000000160a007986 */ /* 0x0001e2000c101b04 */
[----:B------:R-:W-:Y:S01]  /*0710*/  IMAD.X R9, R19, 0x1, R11, P0 ;  /* 0x0000000113097824 */ /* 0x000fe200000e060b */
[----:B------:R-:W-:-:S04]  /*0720*/  IADD3 R12, P0, PT, R17, R8, RZ ;  /* 0x00000008110c7210 */ /* 0x000fc80007f1e0ff */
[----:B------:R0:W-:Y:S01]  /*0730*/  STG.E.64 desc[UR4][R8.64], R24 ;  /* 0x0000001808007986 */ /* 0x0001e2000c101b04 */
[----:B------:R-:W-:Y:S01]  /*0740*/  IMAD.X R13, R19, 0x1, R9, P0 ;  /* 0x00000001130d7824 */ /* 0x000fe200000e0609 */
[----:B------:R-:W-:-:S04]  /*0750*/  LEA R5, P0, R4, R5, 0x2 ;  /* 0x0000000504057211 */ /* 0x000fc800078010ff */
[----:B------:R0:W-:Y:S01]  /*0760*/  STG.E.64 desc[UR4][R12.64], R26 ;  /* 0x0000001a0c007986 */ /* 0x0001e2000c101b04 */
[----:B------:R-:W-:Y:S02]  /*0770*/  LEA.HI.X R7, R4, R7, RZ, 0x2, P0 ;  /* 0x0000000704077211 */ /* 0x000fe400000f14ff */
[----:B------:R-:W-:-:S04]  /*0780*/  ISETP.GE.U32.AND P0, PT, R5, R3, PT ;  /* 0x000000030500720c */ /* 0x000fc80003f06070 */
[----:B------:R-:W-:-:S13]  /*0790*/  ISETP.GE.U32.AND.EX P0, PT, R7, R2, PT, P0 ;  /* 0x000000020700720c */ /* 0x000fda0003f06100 */
[----:B0-----:R-:W-:Y:S05]  /*07a0*/  @!P0 BRA `(.L_x_38) ;  /* 0xfffffffc00a08947 */ /* 0x001fea000383ffff */
.L_x_31:
[----:B------:R-:W-:Y:S05]  /*07b0*/  BSYNC.RECONVERGENT B0 ;  /* 0x0000000000007941 */ /* 0x000fea0003800200 */
.L_x_30:
[----:B------:R-:W0:Y:S08]  /*07c0*/  LDC.64 R8, c[0x0][0x390] ;  /* 0x0000e400ff087b82 */ /* 0x000e300000000a00 */
        /* <DEDUP_REMOVED lines=23> */
[----:B------:R-:W-:Y:S02]  /*0940*/  LOP3.LUT R8, R10, 0xfffffff0, RZ, 0xc0, !PT ;  /* 0xfffffff00a087812 */ /* 0x000fe400078ec0ff */
[----:B0-----:R-:W-:-:S04]  /*0950*/  LEA R6, P1, R3, R6, 0x3 ;  /* 0x0000000603067211 */ /* 0x001fc800078218ff */
[----:B------:R-:W-:Y:S02]  /*0960*/  IADD3 R6, P2, PT, R6, 0x10, RZ ;  /* 0x0000001006067810 */ /* 0x000fe40007f5e0ff */
[----:B------:R-:W-:-:S05]  /*0970*/  LEA.HI.X R2, R3, R7, R2, 0x3, P1 ;  /* 0x0000000703027211 */ /* 0x000fca00008f1c02 */
[----:B------:R-:W-:-:S07]  /*0980*/  IMAD.X R7, RZ, RZ, R2, P2 ;  /* 0x000000ffff077224 */ /* 0x000fce00010e0602 */
.L_x_40:
[----:B0-----:R-:W0:Y:S01]  /*0990*/  LDC.U16 R11, c[0x0][0x388] ;  /* 0x0000e200ff0b7b82 */ /* 0x001e220000000400 */
[----:B------:R-:W-:Y:S01]  /*09a0*/  IMAD.MOV.U32 R2, RZ, RZ, R6 ;  /* 0x000000ffff027224 */ /* 0x000fe200078e0006 */
[----:B------:R-:W-:Y:S01]  /*09b0*/  IADD3 R8, P1, PT, R8, -0x10, RZ ;  /* 0xfffffff008087810 */ /* 0x000fe20007f3e0ff */
[----:B------:R-:W-:Y:S01]  /*09c0*/  IMAD.MOV.U32 R3, RZ, RZ, R7 ;  /* 0x000000ffff037224 */ /* 0x000fe200078e0007 */
[----:B------:R-:W-:Y:S02]  /*09d0*/  IADD3 R5, P2, PT, R5, 0x10, RZ ;  /* 0x0000001005057810 */ /* 0x000fe40007f5e0ff */
[----:B------:R-:W-:Y:S02]  /*09e0*/  IADD3.X R9, PT, PT, R9, -0x1, RZ, P1, !PT ;  /* 0xffffffff09097810 */ /* 0x000fe40000ffe4ff */
[----:B------:R-:W-:Y:S01]  /*09f0*/  ISETP.NE.U32.AND P1, PT, R8, RZ, PT ;  /* 0x000000ff0800720c */ /* 0x000fe20003f25070 */
[----:B------:R-:W-:Y:S01]  /*0a00*/  IMAD.X R4, RZ, RZ, R4, P2 ;  /* 0x000000ffff047224 */ /* 0x000fe200010e0604 */
[----:B------:R-:W-:-:S02]  /*0a10*/  IADD3 R6, P3, PT, R2, 0x20, RZ ;  /* 0x0000002002067810 */ /* 0x000fc40007f7e0ff */
[----:B------:R-:W-:-:S03]  /*0a20*/  ISETP.NE.AND.EX P1, PT, R9, RZ, PT, P1 ;  /* 0x000000ff0900720c */ /* 0x000fc60003f25310 */
[----:B------:R-:W-:Y:S01]  /*0a30*/  IMAD.X R7, RZ, RZ, R3, P3 ;  /* 0x000000ffff077224 */ /* 0x000fe200018e0603 */
[----:B0-----:R0:W-:Y:S04]  /*0a40*/  STG.E.U16 desc[UR4][R2.64+-0x10], R11 ;  /* 0xfffff00b02007986 */ /* 0x0011e8000c101504 */
[----:B------:R0:W-:Y:S04]  /*0a50*/  STG.E.U16 desc[UR4][R2.64+-0xe], R11 ;  /* 0xfffff20b02007986 */ /* 0x0001e8000c101504 */
        /* <DEDUP_REMOVED lines=13> */
[----:B------:R0:W-:Y:S01]  /*0b30*/  STG.E.U16 desc[UR4][R2.64+0xe], R11 ;  /* 0x00000e0b02007986 */ /* 0x0001e2000c101504 */
[----:B------:R-:W-:Y:S05]  /*0b40*/  @P1 BRA `(.L_x_40) ;  /* 0xfffffffc00901947 */ /* 0x000fea000383ffff */
.L_x_39:
        /* <DEDUP_REMOVED lines=8> */
[----:B------:R-:W1:Y:S01]  /*0bd0*/  LDC.U16 R7, c[0x0][0x388] ;  /* 0x0000e200ff077b82 */ /* 0x000e620000000400 */
[----:B0-----:R-:W-:-:S04]  /*0be0*/  LEA R2, P0, R5, R2, 0x1 ;  /* 0x0000000205027211 */ /* 0x001fc800078008ff */
[C---:B------:R-:W-:Y:S02]  /*0bf0*/  LEA.HI.X R3, R5.reuse, R3, R4, 0x1, P0 ;  /* 0x0000000305037211 */ /* 0x040fe400000f0c04 */
[----:B------:R-:W-:-:S03]  /*0c00*/  IADD3 R5, P0, PT, R5, 0x8, RZ ;  /* 0x0000000805057810 */ /* 0x000fc60007f1e0ff */
[----:B-1----:R1:W-:Y:S02]  /*0c10*/  STG.E.U16 desc[UR4][R2.64], R7 ;  /* 0x0000000702007986 */ /* 0x0023e4000c101504 */
[----:B------:R-:W-:Y:S02]  /*0c20*/  IMAD.X R4, RZ, RZ, R4, P0 ;  /* 0x000000ffff047224 */ /* 0x000fe400000e0604 */
[----:B------:R1:W-:Y:S04]  /*0c30*/  STG.E.U16 desc[UR4][R2.64+0x2], R7 ;  /* 0x0000020702007986 */ /* 0x0003e8000c101504 */
[----:B------:R1:W-:Y:S04]  /*0c40*/  STG.E.U16 desc[UR4][R2.64+0x4], R7 ;  /* 0x0000040702007986 */ /* 0x0003e8000c101504 */
[----:B------:R1:W-:Y:S04]  /*0c50*/  STG.E.U16 desc[UR4][R2.64+0x6], R7 ;  /* 0x0000060702007986 */ /* 0x0003e8000c101504 */
[----:B------:R1:W-:Y:S04]  /*0c60*/  STG.E.U16 desc[UR4][R2.64+0x8], R7 ;  /* 0x0000080702007986 */ /* 0x0003e8000c101504 */
[----:B------:R1:W-:Y:S04]  /*0c70*/  STG.E.U16 desc[UR4][R2.64+0xa], R7 ;  /* 0x00000a0702007986 */ /* 0x0003e8000c101504 */
[----:B------:R1:W-:Y:S04]  /*0c80*/  STG.E.U16 desc[UR4][R2.64+0xc], R7 ;  /* 0x00000c0702007986 */ /* 0x0003e8000c101504 */
[----:B------:R1:W-:Y:S02]  /*0c90*/  STG.E.U16 desc[UR4][R2.64+0xe], R7 ;  /* 0x00000e0702007986 */ /* 0x0003e4000c101504 */
.L_x_41:
        /* <DEDUP_REMOVED lines=16> */
[----:B------:R2:W-:Y:S02]  /*0da0*/  STG.E.U16 desc[UR4][R2.64+0x6], R7 ;  /* 0x0000060702007986 */ /* 0x0005e4000c101504 */
.L_x_42:
[----:B------:R-:W-:Y:S05]  /*0db0*/  @!P1 EXIT ;  /* 0x000000000000994d */ /* 0x000fea0003800000 */
[----:B012---:R-:W0:Y:S01]  /*0dc0*/  LDC.64 R2, c[0x0][0x380] ;  /* 0x0000e000ff027b82 */ /* 0x007e220000000a00 */
[----:B------:R-:W-:-:S05]  /*0dd0*/  IADD3 R0, P1, PT, RZ, -R0, RZ ;  /* 0x80000000ff007210 */ /* 0x000fca0007f3e0ff */
[----:B------:R-:W-:Y:S02]  /*0de0*/  IMAD.X R6, RZ, RZ, -0x1, P1 ;  /* 0xffffffffff067424 */ /* 0x000fe400008e06ff */
[----:B------:R-:W1:Y:S01]  /*0df0*/  LDC.U16 R9, c[0x0][0x388] ;  /* 0x0000e200ff097b82 */ /* 0x000e620000000400 */
[----:B0-----:R-:W-:-:S04]  /*0e00*/  LEA R7, P0, R5, R2, 0x1 ;  /* 0x0000000205077211 */ /* 0x001fc800078008ff */
[----:B------:R-:W-:-:S09]  /*0e10*/  LEA.HI.X R4, R5, R3, R4, 0x1, P0 ;  /* 0x0000000305047211 */ /* 0x000fd200000f0c04 */
.L_x_43:
[----:B------:R-:W-:Y:S01]  /*0e20*/  IMAD.MOV.U32 R2, RZ, RZ, R7 ;  /* 0x000000ffff027224 */ /* 0x000fe200078e0007 */
[----:B------:R-:W-:Y:S01]  /*0e30*/  IADD3 R0, P0, PT, R0, 0x1, RZ ;  /* 0x0000000100007810 */ /* 0x000fe20007f1e0ff */
[----:B------:R-:W-:Y:S01]  /*0e40*/  IMAD.MOV.U32 R3, RZ, RZ, R4 ;  /* 0x000000ffff037224 */ /* 0x000fe200078e0004 */
[----:B------:R-:W-:-:S03]  /*0e50*/  IADD3 R7, P1, PT, R7, 0x2, RZ ;  /* 0x0000000207077810 */ /* 0x000fc60007f3e0ff */
[----:B------:R-:W-:Y:S01]  /*0e60*/  IMAD.X R6, RZ, RZ, R6, P0 ;  /* 0x000000ffff067224 */ /* 0x000fe200000e0606 */
[----:B-1----:R0:W-:Y:S01]  /*0e70*/  STG.E.U16 desc[UR4][R2.64], R9 ;  /* 0x0000000902007986 */ /* 0x0021e2000c101504 */
[----:B------:R-:W-:Y:S01]  /*0e80*/  ISETP.NE.U32.AND P0, PT, R0, RZ, PT ;  /* 0x000000ff0000720c */ /* 0x000fe20003f05070 */
[----:B------:R-:W-:-:S03]  /*0e90*/  IMAD.X R4, RZ, RZ, R4, P1 ;  /* 0x000000ffff047224 */ /* 0x000fc600008e0604 */
[----:B------:R-:W-:-:S13]  /*0ea0*/  ISETP.NE.AND.EX P0, PT, R6, RZ, PT, P0 ;  /* 0x000000ff0600720c */ /* 0x000fda0003f05300 */
[----:B0-----:R-:W-:Y:S05]  /*0eb0*/  @P0 BRA `(.L_x_43) ;  /* 0xfffffffc00d80947 */ /* 0x001fea000383ffff */
[----:B------:R-:W-:Y:S05]  /*0ec0*/  EXIT ;  /* 0x000000000000794d */ /* 0x000fea0003800000 */
        .weak           $__internal_2_$__cuda_sm20_div_u64
        .type           $__internal_2_$__cuda_sm20_div_u64,@function
        .size           $__internal_2_$__cuda_sm20_div_u64,(.L_x_167 - $__internal_2_$__cuda_sm20_div_u64)
$__internal_2_$__cuda_sm20_div_u64:
        /* <DEDUP_REMOVED lines=42> */
[----:B------:R-:W-:Y:S01]  /*1170*/  IMAD R11, R9, R4, R11 ;  /* 0x00000004090b7224 */ /* 0x000fe200078e020b */
[----:B------:R-:W-:-:S03]  /*1180*/  IADD3 R7, P1, PT, -R4, R15, RZ ;  /* 0x0000000f04077210 */ /* 0x000fc60007f3e1ff */
[----:B------:R-:W-:Y:S01]  /*1190*/  IMAD.X R12, R8, 0x1, ~R11, P0 ;  /* 0x00000001080c7824 */ /* 0x000fe200000e0e0b */
[----:B------:R-:W-:Y:S02]  /*11a0*/  ISETP.GE.U32.AND P0, PT, R15, R4, PT ;  /* 0x000000040f00720c */ /* 0x000fe40003f06070 */
[----:B------:R-:W-:Y:S02]  /*11b0*/  IADD3 R8, P2, PT, R13, 0x1, RZ ;  /* 0x000000010d087810 */ /* 0x000fe40007f5e0ff */
[C---:B------:R-:W-:Y:S02]  /*11c0*/  ISETP.GE.U32.AND.EX P0, PT, R12.reuse, RZ, PT, P0 ;  /* 0x000000ff0c00720c */ /* 0x040fe40003f06100 */
[----:B------:R-:W-:Y:S01]  /*11d0*/  IADD3.X R11, PT, PT, R12, -0x1, RZ, P1, !PT ;  /* 0xffffffff0c0b7810 */ /* 0x000fe20000ffe4ff */
[----:B------:R-:W-:Y:S01]  /*11e0*/  IMAD.X R10, RZ, RZ, R9, P2 ;  /* 0x000000ffff0a7224 */ /* 0x000fe200010e0609 */
[----:B------:R-:W-:Y:S02]  /*11f0*/  SEL R13, R8, R13, P0 ;  /* 0x0000000d080d7207 */ /* 0x000fe40000000000 */
[----:B------:R-:W-:-:S02]  /*1200*/  SEL R7, R7, R15, P0 ;  /* 0x0000000f07077207 */ /* 0x000fc40000000000 */
[----:B------:R-:W-:Y:S02]  /*1210*/  SEL R10, R10, R9, P0 ;  /* 0x000000090a0a7207 */ /* 0x000fe40000000000 */
[----:B------:R-:W-:Y:S02]  /*1220*/  IADD3 R8, P2, PT, R13, 0x1, RZ ;  /* 0x000000010d087810 */ /* 0x000fe40007f5e0ff */
[----:B------:R-:W-:Y:S02]  /*1230*/  SEL R11, R11, R12, P0 ;  /* 0x0000000c0b0b7207 */ /* 0x000fe40000000000 */
[----:B------:R-:W-:Y:S01]  /*1240*/  ISETP.GE.U32.AND P0, PT, R7, R4, PT ;  /* 0x000000040700720c */ /* 0x000fe20003f06070 */
[----:B------:R-:W-:Y:S01]  /*1250*/  IMAD.X R9, RZ, RZ, R10, P2 ;  /* 0x000000ffff097224 */ /* 0x000fe200010e060a */
[----:B------:R-:W-:Y:S01]  /*1260*/  ISETP.NE.U32.AND P1, PT, R4, RZ, PT ;  /* 0x000000ff0400720c */ /* 0x000fe20003f25070 */
[----:B------:R-:W-:Y:S01]  /*1270*/  IMAD.MOV.U32 R7, RZ, RZ, 0x0 ;  /* 0x00000000ff077424 */ /* 0x000fe200078e00ff */
[----:B------:R-:W-:-:S02]  /*1280*/  ISETP.GE.U32.AND.EX P0, PT, R11, RZ, PT, P0 ;  /* 0x000000ff0b00720c */ /* 0x000fc40003f06100 */
[----:B------:R-:W-:Y:S02]  /*1290*/  ISETP.NE.AND.EX P1, PT, RZ, RZ, PT, P1 ;  /* 0x000000ffff00720c */ /* 0x000fe40003f25310 */
[----:B------:R-:W-:Y:S02]  /*12a0*/  SEL R8, R8, R13, P0 ;  /* 0x0000000d08087207 */ /* 0x000fe40000000000 */
[----:B------:R-:W-:Y:S02]  /*12b0*/  SEL R9, R9, R10, P0 ;  /* 0x0000000a09097207 */ /* 0x000fe40000000000 */
[----:B------:R-:W-:Y:S02]  /*12c0*/  SEL R8, R8, 0xffffffff, P1 ;  /* 0xffffffff08087807 */ /* 0x000fe40000800000 */
[----:B------:R-:W-:Y:S01]  /*12d0*/  SEL R9, R9, 0xffffffff, P1 ;  /* 0xffffffff09097807 */ /* 0x000fe20000800000 */
[----:B------:R-:W-:Y:S06]  /*12e0*/  RET.REL.NODEC R6 `(fill_u16_vec4) ;  /* 0xffffffec06447950 */ /* 0x000fec0003c3ffff */
.L_x_44:
        /* <DEDUP_REMOVED lines=9> */
.L_x_167:


//--------------------- .text.fill_u8_vec4        --------------------------
	.section	.text.fill_u8_vec4,"ax",@progbits
	.align	128
        .global         fill_u8_vec4
        .type           fill_u8_vec4,@function
        .size           fill_u8_vec4,(.L_x_168 - fill_u8_vec4)
        .other          fill_u8_vec4,@"STO_CUDA_ENTRY STV_DEFAULT"
fill_u8_vec4:
.text.fill_u8_vec4:
        /* <DEDUP_REMOVED lines=8> */
[----:B------:R-:W4:Y:S08]  /*0080*/  LDC.64 R6, c[0x0][0x390] ;  /* 0x0000e400ff067b82 */ /* 0x000f300000000a00 */
[----:B------:R-:W5:Y:S01]  /*0090*/  LDC.U8 R0, c[0x0][0x388] ;  /* 0x0000e200ff007b82 */ /* 0x000f620000000000 */
[----:B0-----:R-:W-:-:S02]  /*00a0*/  IMAD R2, R5, UR6, R2 ;  /* 0x0000000605027c24 */ /* 0x001fc4000f8e0202 */
[----:B---3--:R-:W-:Y:S01]  /*00b0*/  IMAD R5, R5, UR7, RZ ;  /* 0x0000000705057c24 */ /* 0x008fe2000f8e02ff */
[--C-:B----4-:R-:W-:Y:S02]  /*00c0*/  SHF.R.U64 R3, R6, 0x2, R7.reuse ;  /* 0x0000000206037819 */ /* 0x110fe40000001207 */
[----:B------:R-:W-:Y:S02]  /*00d0*/  SHF.R.U32.HI R4, RZ, 0x2, R7 ;  /* 0x00000002ff047819 */ /* 0x000fe40000011607 */
[----:B------:R-:W-:-:S04]  /*00e0*/  ISETP.GT.U32.AND P0, PT, R3, R2, PT ;  /* 0x000000020300720c */ /* 0x000fc80003f04070 */
[----:B------:R-:W-:-:S13]  /*00f0*/  ISETP.GT.U32.AND.EX P0, PT, R4, RZ, PT, P0 ;  /* 0x000000ff0400720c */ /* 0x000fda0003f04100 */
[----:B-12--5:R-:W-:Y:S05]  /*0100*/  @!P0 BRA `(.L_x_46) ;  /* 0x0000000400788947 */ /* 0x026fea0003800000 */
        /* <DEDUP_REMOVED lines=35> */
.L_x_48:
[----:B------:R-:W-:-:S07]  /*0340*/  MOV R10, 0x360 ;  /* 0x00000360000a7802 */ /* 0x000fce0000000f00 */
[----:B------:R-:W-:Y:S05]  /*0350*/  CALL.REL.NOINC `($__internal_3_$__cuda_sm20_div_u64) ;  /* 0x0000000800847944 */ /* 0x000fea0003c00000 */
.L_x_49:
[----:B------:R-:W-:Y:S05]  /*0360*/  BSYNC.RECONVERGENT B1 ;  /* 0x0000000000017941 */ /* 0x000fea0003800200 */
.L_x_47:
        /* <DEDUP_REMOVED lines=12> */
[----:B------:R-:W-:Y:S01]  /*0430*/  VIADD R8, R6, 0x1 ;  /* 0x0000000106087836 */ /* 0x000fe20000000000 */
[----:B------:R-:W-:Y:S01]  /*0440*/  PRMT R6, R0, 0x3340, R0 ;  /* 0x0000334000067816 */ /* 0x000fe20000000000 */
[----:B------:R-:W-:Y:S02]  /*0450*/  IMAD.MOV.U32 R10, RZ, RZ, RZ ;  /* 0x000000ffff0a7224 */ /* 0x000fe400078e00ff */
[----:B------:R-:W-:Y:S01]  /*0460*/  IMAD.MOV.U32 R14, RZ, RZ, R2 ;  /* 0x000000ffff0e7224 */ /* 0x000fe200078e0002 */
[----:B------:R-:W-:Y:S01]  /*0470*/  LOP3.LUT R8, R8, 0x3, RZ, 0xc0, !PT ;  /* 0x0000000308087812 */ /* 0x000fe200078ec0ff */
[----:B------:R-:W-:Y:S01]  /*0480*/  IMAD.MOV.U32 R17, RZ, RZ, RZ ;  /* 0x000000ffff117224 */ /* 0x000fe200078e00ff */
[----:B------:R-:W-:Y:S02]  /*0490*/  PRMT R9, R6, 0x5410, R6 ;  /* 0x0000541006097816 */ /* 0x000fe40000000006 */
[----:B0-----:R-:W-:-:S04]  /*04a0*/  LEA R12, P1, R2, UR6, 0x2 ;  /* 0x00000006020c7c11 */ /* 0x001fc8000f8210ff */
[----:B------:R-:W-:-:S09]  /*04b0*/  LEA.HI.X R13, R2, UR7, RZ, 0x2, P1 ;  /* 0x00000007020d7c11 */ /* 0x000fd200088f14ff */
.L_x_52:
[----:B------:R-:W-:Y:S01]  /*04c0*/  IMAD.MOV.U32 R6, RZ, RZ, R12 ;  /* 0x000000ffff067224 */ /* 0x000fe200078e000c */
[----:B------:R-:W-:Y:S01]  /*04d0*/  IADD3 R8, P1, PT, R8, -0x1, RZ ;  /* 0xffffffff08087810 */ /* 0x000fe20007f3e0ff */
[----:B------:R-:W-:Y:S01]  /*04e0*/  IMAD.MOV.U32 R7, RZ, RZ, R13 ;  /* 0x000000ffff077224 */ /* 0x000fe200078e000d */
[C---:B------:R-:W-:Y:S02]  /*04f0*/  IADD3 R14, P2, PT, R5.reuse, R14, RZ ;  /* 0x0000000e050e7210 */ /* 0x040fe40007f5e0ff */
[----:B------:R-:W-:Y:S02]  /*0500*/  IADD3.X R10, PT, PT, R10, -0x1, RZ, P1, !PT ;  /* 0xffffffff0a0a7810 */ /* 0x000fe40000ffe4ff */
[----:B------:R0:W-:Y:S01]  /*0510*/  STG.E desc[UR4][R6.64], R9 ;  /* 0x0000000906007986 */ /* 0x0001e2000c101904 */
[----:B------:R-:W-:Y:S01]  /*0520*/  ISETP.NE.U32.AND P1, PT, R8, RZ, PT ;  /* 0x000000ff0800720c */ /* 0x000fe20003f25070 */
[----:B------:R-:W-:Y:S01]  /*0530*/  IMAD.X R17, RZ, RZ, R17, P2 ;  /* 0x000000ffff117224 */ /* 0x000fe200010e0611 */
[----:B------:R-:W-:-:S02]  /*0540*/  LEA R12, P3, R5, R12, 0x2 ;  /* 0x0000000c050c7211 */ /* 0x000fc400078610ff */
[----:B------:R-:W-:Y:S02]  /*0550*/  ISETP.NE.AND.EX P1, PT, R10, RZ, PT, P1 ;  /* 0x000000ff0a00720c */ /* 0x000fe40003f25310 */
[----:B------:R-:W-:-:S11]  /*0560*/  LEA.HI.X R13, R5, R13, RZ, 0x2, P3 ;  /* 0x0000000d050d7211 */ /* 0x000fd600018f14ff */
[----:B0-----:R-:W-:Y:S05]  /*0570*/  @P1 BRA `(.L_x_52) ;  /* 0xfffffffc00d01947 */ /* 0x001fea000383ffff */
.L_x_51:
[----:B------:R-:W-:Y:S05]  /*0580*/  BSYNC.RECONVERGENT B1 ;  /* 0x0000000000017941 */ /* 0x000fea0003800200 */
.L_x_50:
[----:B------:R-:W-:Y:S05]  /*0590*/  @!P0 BRA `(.L_x_46) ;  /* 0x0000000000548947 */ /* 0x000fea0003800000 */
[----:B------:R-:W-:Y:S01]  /*05a0*/  PRMT R6, R0, 0x3340, R0 ;  /* 0x0000334000067816 */ /* 0x000fe20000000000 */
[----:B------:R-:W-:Y:S01]  /*05b0*/  IMAD.SHL.U32 R15, R5, 0x4, RZ ;  /* 0x00000004050f7824 */ /* 0x000fe200078e00ff */
[----:B------:R-:W-:Y:S02]  /*05c0*/  SHF.R.U32.HI R5, RZ, 0x1e, R5 ;  /* 0x0000001eff057819 */ /* 0x000fe40000011605 */
[----:B------:R-:W-:-:S07]  /*05d0*/  PRMT R19, R6, 0x5410, R6 ;  /* 0x0000541006137816 */ /* 0x000fce0000000006 */
.L_x_53:
[----:B------:R-:W-:-:S04]  /*05e0*/  LEA R6, P0, R14, UR8, 0x2 ;  /* 0x000000080e067c11 */ /* 0x000fc8000f8010ff */
[----:B------:R-:W-:Y:S02]  /*05f0*/  LEA.HI.X R7, R14, UR9, R17, 0x2, P0 ;  /* 0x000000090e077c11 */ /* 0x000fe400080f1411 */
[----:B------:R-:W-:-:S03]  /*0600*/  IADD3 R8, P0, PT, R15, R6, RZ ;  /* 0x000000060f087210 */ /* 0x000fc60007f1e0ff */
[----:B------:R0:W-:Y:S02]  /*0610*/  STG.E desc[UR4][R6.64], R19 ;  /* 0x0000001306007986 */ /* 0x0001e4000c101904 */
[----:B------:R-:W-:Y:S01]  /*0620*/  IMAD.X R9, R5, 0x1, R7, P0 ;  /* 0x0000000105097824 */ /* 0x000fe200000e0607 */
[----:B------:R-:W-:-:S04]  /*0630*/  IADD3 R10, P0, PT, R15, R8, RZ ;  /* 0x000000080f0a7210 */ /* 0x000fc80007f1e0ff */
[----:B------:R0:W-:Y:S01]  /*0640*/  STG.E desc[UR4][R8.64], R19 ;  /* 0x0000001308007986 */ /* 0x0001e2000c101904 */
[----:B------:R-:W-:Y:S01]  /*0650*/  IMAD.X R11, R5, 0x1, R9, P0 ;  /* 0x00000001050b7824 */ /* 0x000fe200000e0609 */
[----:B------:R-:W-:-:S04]  /*0660*/  IADD3 R12, P0, PT, R15, R10, RZ ;  /* 0x0000000a0f0c7210 */ /* 0x000fc80007f1e0ff */
[----:B------:R0:W-:Y:S01]  /*0670*/  STG.E desc[UR4][R10.64], R19 ;  /* 0x000000130a007986 */ /* 0x0001e2000c101904 */
[----:B------:R-:W-:Y:S01]  /*0680*/  IMAD.X R13, R5, 0x1, R11, P0 ;  /* 0x00000001050d7824 */ /* 0x000fe200000e060b */
[----:B------:R-:W-:-:S04]  /*0690*/  IADD3 R14, P0, PT, R15, R14, RZ ;  /* 0x0000000e0f0e7210 */ /* 0x000fc80007f1e0ff */
[----:B------:R0:W-:Y:S01]  /*06a0*/  STG.E desc[UR4][R12.64], R19 ;  /* 0x000000130c007986 */ /* 0x0001e2000c101904 */
[----:B------:R-:W-:Y:S01]  /*06b0*/  IMAD.X R17, R5, 0x1, R17, P0 ;  /* 0x0000000105117824 */ /* 0x000fe200000e0611 */
[----:B------:R-:W-:-:S04]  /*06c0*/  ISETP.GE.U32.AND P0, PT, R14, R3, PT ;  /* 0x000000030e00720c */ /* 0x000fc80003f06070 */
[----:B------:R-:W-:-:S13]  /*06d0*/  ISETP.GE.U32.AND.EX P0, PT, R17, R4, PT, P0 ;  /* 0x000000041100720c */ /* 0x000fda0003f06100 */
[----:B0-----:R-:W-:Y:S05]  /*06e0*/  @!P0 BRA `(.L_x_53) ;  /* 0xfffffffc00bc8947 */ /* 0x001fea000383ffff */
.L_x_46:
[----:B------:R-:W-:Y:S05]  /*06f0*/  BSYNC.RECONVERGENT B0 ;  /* 0x0000000000007941 */ /* 0x000fea0003800200 */
.L_x_45:
        /* <DEDUP_REMOVED lines=23> */
[----:B------:R-:W-:Y:S01]  /*0870*/  LOP3.LUT R4, R8, 0xfffffff0, RZ, 0xc0, !PT ;  /* 0xfffffff008047812 */ /* 0x000fe200078ec0ff */
[----:B------:R-:W0:Y:S06]  /*0880*/  LDCU.64 UR6, c[0x0][0x380] ;  /* 0x00007000ff0677ac */ /* 0x000e2c0008000a00 */
.L_x_55:
[C---:B01----:R-:W-:Y:S02]  /*0890*/  IADD3 R2, P1, PT, R7.reuse, UR6, RZ ;  /* 0x0000000607027c10 */ /* 0x043fe4000ff3e0ff */
[----:B------:R-:W-:Y:S02]  /*08a0*/  IADD3 R7, P2, PT, R7, 0x10, RZ ;  /* 0x0000001007077810 */ /* 0x000fe40007f5e0ff */
[----:B------:R-:W-:Y:S02]  /*08b0*/  IADD3.X R3, PT, PT, R9, UR7, RZ, P1, !PT ;  /* 0x0000000709037c10 */ /* 0x000fe40008ffe4ff */
[----:B------:R-:W-:Y:S01]  /*08c0*/  IADD3 R4, P1, PT, R4, -0x10, RZ ;  /* 0xfffffff004047810 */ /* 0x000fe20007f3e0ff */
[----:B------:R-:W-:Y:S02]  /*08d0*/  IMAD.X R9, RZ, RZ, R9, P2 ;  /* 0x000000ffff097224 */ /* 0x000fe400010e0609 */
[----:B------:R1:W-:Y:S01]  /*08e0*/  STG.E.U8 desc[UR4][R2.64], R0 ;  /* 0x0000000002007986 */ /* 0x0003e2000c101104 */
[----:B------:R-:W-:-:S02]  /*08f0*/  IADD3.X R5, PT, PT, R5, -0x1, RZ, P1, !PT ;  /* 0xffffffff05057810 */ /* 0x000fc40000ffe4ff */
[----:B------:R-:W-:Y:S01]  /*0900*/  ISETP.NE.U32.AND P1, PT, R4, RZ, PT ;  /* 0x000000ff0400720c */ /* 0x000fe20003f25070 */
[----:B------:R1:W-:Y:S03]  /*0910*/  STG.E.U8 desc[UR4][R2.64+0x1], R0 ;  /* 0x0000010002007986 */ /* 0x0003e6000c101104 */
[----:B------:R-:W-:Y:S01]  /*0920*/  ISETP.NE.AND.EX P1, PT, R5, RZ, PT, P1 ;  /* 0x000000ff0500720c */ /* 0x000fe20003f25310 */
[----:B------:R1:W-:Y:S04]  /*0930*/  STG.E.U8 desc[UR4][R2.64+0x2], R0 ;  /* 0x0000020002007986 */ /* 0x0003e8000c101104 */
        /* <DEDUP_REMOVED lines=12> */
[----:B------:R1:W-:Y:S01]  /*0a00*/  STG.E.U8 desc[UR4][R2.64+0xf], R0 ;  /* 0x00000f0002007986 */ /* 0x0003e2000c101104 */
[----:B------:R-:W-:Y:S05]  /*0a10*/  @P1 BRA `(.L_x_55) ;  /* 0xfffffffc009c1947 */ /* 0x000fea000383ffff */
.L_x_54:
[----:B------:R-:W-:Y:S05]  /*0a20*/  @!P0 EXIT ;  /* 0x000000000000894d */ /* 0x000fea0003800000 */
[----:B------:R-:W-:Y:S02]  /*0a30*/  ISETP.GE.U32.AND P0, PT, R10, 0x8, PT ;  /* 0x000000080a00780c */ /* 0x000fe40003f06070 */
[----:B------:R-:W-:Y:S02]  /*0a40*/  LOP3.LUT R8, R8, 0x7, RZ, 0xc0, !PT ;  /* 0x0000000708087812 */ /* 0x000fe400078ec0ff */
[----:B------:R-:W-:Y:S02]  /*0a50*/  ISETP.GE.U32.AND.EX P0, PT, RZ, RZ, PT, P0 ;  /* 0x000000ffff00720c */ /* 0x000fe40003f06100 */
[----:B------:R-:W-:-:S04]  /*0a60*/  ISETP.NE.U32.AND P1, PT, R8, RZ, PT ;  /* 0x000000ff0800720c */ /* 0x000fc80003f25070 */
[----:B------:R-:W-:-:S07]  /*0a70*/  ISETP.NE.AND.EX P1, PT, RZ, RZ, PT, P1 ;  /* 0x000000ffff00720c */ /* 0x000fce0003f25310 */
[----:B------:R-:W-:Y:S06]  /*0a80*/  @!P0 BRA `(.L_x_56) ;  /* 0x0000000000348947 */ /* 0x000fec0003800000 */
[----:B------:R-:W1:Y:S02]  /*0a90*/  LDCU.64 UR6, c[0x0][0x380] ;  /* 0x00007000ff0677ac */ /* 0x000e640008000a00 */
[----:B-1----:R-:W-:-:S04]  /*0aa0*/  IADD3 R2, P0, PT, R7, UR6, RZ ;  /* 0x0000000607027c10 */ /* 0x002fc8000ff1e0ff */
[----:B------:R-:W-:Y:S02]  /*0ab0*/  IADD3.X R3, PT, PT, R9, UR7, RZ, P0, !PT ;  /* 0x0000000709037c10 */ /* 0x000fe400087fe4ff */
[----:B------:R-:W-:-:S03]  /*0ac0*/  IADD3 R7, P0, PT, R7, 0x8, RZ ;  /* 0x0000000807077810 */ /* 0x000fc60007f1e0ff */
[----:B------:R0:W-:Y:S02]  /*0ad0*/  STG.E.U8 desc[UR4][R2.64], R0 ;  /* 0x0000000002007986 */ /* 0x0001e4000c101104 */
[----:B------:R-:W-:Y:S02]  /*0ae0*/  IMAD.X R9, RZ, RZ, R9, P0 ;  /* 0x000000ffff097224 */ /* 0x000fe400000e0609 */
[----:B------:R0:W-:Y:S04]  /*0af0*/  STG.E.U8 desc[UR4][R2.64+0x1], R0 ;  /* 0x0000010002007986 */ /* 0x0001e8000c101104 */
[----:B------:R0:W-:Y:S04]  /*0b00*/  STG.E.U8 desc[UR4][R2.64+0x2], R0 ;  /* 0x0000020002007986 */ /* 0x0001e8000c101104 */
[----:B------:R0:W-:Y:S04]  /*0b10*/  STG.E.U8 desc[UR4][R2.64+0x3], R0 ;  /* 0x0000030002007986 */ /* 0x0001e8000c101104 */
[----:B------:R0:W-:Y:S04]  /*0b20*/  STG.E.U8 desc[UR4][R2.64+0x4], R0 ;  /* 0x0000040002007986 */ /* 0x0001e8000c101104 */
[----:B------:R0:W-:Y:S04]  /*0b30*/  STG.E.U8 desc[UR4][R2.64+0x5], R0 ;  /* 0x0000050002007986 */ /* 0x0001e8000c101104 */
[----:B------:R0:W-:Y:S04]  /*0b40*/  STG.E.U8 desc[UR4][R2.64+0x6], R0 ;  /* 0x0000060002007986 */ /* 0x0001e8000c101104 */
[----:B------:R0:W-:Y:S02]  /*0b50*/  STG.E.U8 desc[UR4][R2.64+0x7], R0 ;  /* 0x0000070002007986 */ /* 0x0001e4000c101104 */
.L_x_56:
[----:B------:R-:W-:Y:S05]  /*0b60*/  @!P1 EXIT ;  /* 0x000000000000994d */ /* 0x000fea0003800000 */
[----:B------:R-:W-:Y:S02]  /*0b70*/  ISETP.GE.U32.AND P0, PT, R8, 0x4, PT ;  /* 0x000000040800780c */ /* 0x000fe40003f06070 */
[----:B------:R-:W-:Y:S02]  /*0b80*/  LOP3.LUT R4, R6, 0x3, RZ, 0xc0, !PT ;  /* 0x0000000306047812 */ /* 0x000fe400078ec0ff */
[----:B------:R-:W-:Y:S02]  /*0b90*/  ISETP.GE.U32.AND.EX P0, PT, RZ, RZ, PT, P0 ;  /* 0x000000ffff00720c */ /* 0x000fe40003f06100 */
[----:B------:R-:W-:-:S04]  /*0ba0*/  ISETP.NE.U32.AND P1, PT, R4, RZ, PT ;  /* 0x000000ff0400720c */ /* 0x000fc80003f25070 */
[----:B------:R-:W-:-:S07]  /*0bb0*/  ISETP.NE.AND.EX P1, PT, RZ, RZ, PT, P1 ;  /* 0x000000ffff00720c */ /* 0x000fce0003f25310 */
[----:B------:R-:W-:Y:S06]  /*0bc0*/  @!P0 BRA `(.L_x_57) ;  /* 0x0000000000248947 */ /* 0x000fec0003800000 */
[----:B------:R-:W0:Y:S02]  /*0bd0*/  LDCU.64 UR6, c[0x0][0x380] ;  /* 0x00007000ff0677ac */ /* 0x000e240008000a00 */
[----:B01----:R-:W-:-:S04]  /*0be0*/  IADD3 R2, P0, PT, R7, UR6, RZ ;  /* 0x0000000607027c10 */ /* 0x003fc8000ff1e0ff */
[----:B------:R-:W-:Y:S02]  /*0bf0*/  IADD3.X R3, PT, PT, R9, UR7, RZ, P0, !PT ;  /* 0x0000000709037c10 */ /* 0x000fe400087fe4ff */
[----:B------:R-:W-:-:S03]  /*0c00*/  IADD3 R7, P0, PT, R7, 0x4, RZ ;  /* 0x0000000407077810 */ /* 0x000fc60007f1e0ff */
[----:B------:R2:W-:Y:S02]  /*0c10*/  STG.E.U8 desc[UR4][R2.64], R0 ;  /* 0x0000000002007986 */ /* 0x0005e4000c101104 */
[----:B------:R-:W-:Y:S02]  /*0c20*/  IMAD.X R9, RZ, RZ, R9, P0 ;  /* 0x000000ffff097224 */ /* 0x000fe400000e0609 */
[----:B------:R2:W-:Y:S04]  /*0c30*/  STG.E.U8 desc[UR4][R2.64+0x1], R0 ;  /* 0x0000010002007986 */ /* 0x0005e8000c101104 */
[----:B------:R2:W-:Y:S04]  /*0c40*/  STG.E.U8 desc[UR4][R2.64+0x2], R0 ;  /* 0x0000020002007986 */ /* 0x0005e8000c101104 */
[----:B------:R2:W-:Y:S02]  /*0c50*/  STG.E.U8 desc[UR4][R2.64+0x3], R0 ;  /* 0x0000030002007986 */ /* 0x0005e4000c101104 */
.L_x_57:
[----:B------:R-:W-:Y:S05]  /*0c60*/  @!P1 EXIT ;  /* 0x000000000000994d */ /* 0x000fea0003800000 */
[----:B------:R-:W3:Y:S01]  /*0c70*/  LDCU.64 UR6, c[0x0][0x380] ;  /* 0x00007000ff0677ac */ /* 0x000ee20008000a00 */
[----:B------:R-:W-:-:S05]  /*0c80*/  IADD3 R4, P1, PT, RZ, -R4, RZ ;  /* 0x80000004ff047210 */ /* 0x000fca0007f3e0ff */
[----:B------:R-:W-:Y:S01]  /*0c90*/  IMAD.X R5, RZ, RZ, -0x1, P1 ;  /* 0xffffffffff057424 */ /* 0x000fe200008e06ff */
[----:B---3--:R-:W-:-:S04]  /*0ca0*/  IADD3 R6, P0, PT, R7, UR6, RZ ;  /* 0x0000000607067c10 */ /* 0x008fc8000ff1e0ff */
[----:B------:R-:W-:-:S09]  /*0cb0*/  IADD3.X R7, PT, PT, R9, UR7, RZ, P0, !PT ;  /* 0x0000000709077c10 */ /* 0x000fd200087fe4ff */
.L_x_58:
[----:B012---:R-:W-:Y:S01]  /*0cc0*/  IMAD.MOV.U32 R2, RZ, RZ, R6 ;  /* 0x000000ffff027224 */ /* 0x007fe200078e0006 */
[----:B------:R-:W-:Y:S01]  /*0cd0*/  IADD3 R4, P0, PT, R4, 0x1, RZ ;  /* 0x0000000104047810 */ /* 0x000fe20007f1e0ff */
[----:B------:R-:W-:Y:S01]  /*0ce0*/  IMAD.MOV.U32 R3, RZ, RZ, R7 ;  /* 0x000000ffff037224 */ /* 0x000fe200078e0007 */
[----:B------:R-:W-:-:S03]  /*0cf0*/  IADD3 R6, P1, PT, R6, 0x1, RZ ;  /* 0x0000000106067810 */ /* 0x000fc60007f3e0ff */
[----:B------:R-:W-:Y:S01]  /*0d00*/  IMAD.X R5, RZ, RZ, R5, P0 ;  /* 0x000000ffff057224 */ /* 0x000fe200000e0605 */
[----:B------:R3:W-:Y:S01]  /*0d10*/  STG.E.U8 desc[UR4][R2.64], R0 ;  /* 0x0000000002007986 */ /* 0x0007e2000c101104 */
[----:B------:R-:W-:Y:S01]  /*0d20*/  ISETP.NE.U32.AND P0, PT, R4, RZ, PT ;  /* 0x000000ff0400720c */ /* 0x000fe20003f05070 */
[----:B------:R-:W-:-:S03]  /*0d30*/  IMAD.X R7, RZ, RZ, R7, P1 ;  /* 0x000000ffff077224 */ /* 0x000fc600008e0607 */
[----:B------:R-:W-:-:S13]  /*0d40*/  ISETP.NE.AND.EX P0, PT, R5, RZ, PT, P0 ;  /* 0x000000ff0500720c */ /* 0x000fda0003f05300 */
[----:B---3--:R-:W-:Y:S05]  /*0d50*/  @P0 BRA `(.L_x_58) ;  /* 0xfffffffc00d80947 */ /* 0x008fea000383ffff */
[----:B------:R-:W-:Y:S05]  /*0d60*/  EXIT ;  /* 0x000000000000794d */ /* 0x000fea0003800000 */
        .weak           $__internal_3_$__cuda_sm20_div_u64
        .type           $__internal_3_$__cuda_sm20_div_u64,@function
        .size           $__internal_3_$__cuda_sm20_div_u64,(.L_x_168 - $__internal_3_$__cuda_sm20_div_u64)
$__internal_3_$__cuda_sm20_div_u64:
        /* <DEDUP_REMOVED lines=53> */
[----:B------:R-:W-:Y:S02]  /*10c0*/  SEL R12, R12, R9, P0 ;  /* 0x000000090c0c7207 */ /* 0x000fe40000000000 */
[----:B------:R-:W-:Y:S02]  /*10d0*/  ISETP.GE.U32.AND P0, PT, R8, R5, PT ;  /* 0x000000050800720c */ /* 0x000fe40003f06070 */
[----:B------:R-:W-:Y:S02]  /*10e0*/  IADD3 R8, P2, PT, R7, 0x1, RZ ;  /* 0x0000000107087810 */ /* 0x000fe40007f5e0ff */
[----:B------:R-:W-:Y:S02]  /*10f0*/  ISETP.NE.U32.AND P1, PT, R5, RZ, PT ;  /* 0x000000ff0500720c */ /* 0x000fe40003f25070 */
[----:B------:R-:W-:Y:S01]  /*1100*/  ISETP.GE.U32.AND.EX P0, PT, R11, RZ, PT, P0 ;  /* 0x000000ff0b00720c */ /* 0x000fe20003f06100 */
[----:B------:R-:W-:Y:S01]  /*1110*/  IMAD.X R9, RZ, RZ, R12, P2 ;  /* 0x000000ffff097224 */ /* 0x000fe200010e060c */
[----:B------:R-:W-:Y:S01]  /*1120*/  ISETP.NE.AND.EX P1, PT, RZ, RZ, PT, P1 ;  /* 0x000000ffff00720c */ /* 0x000fe20003f25310 */
[----:B------:R-:W-:Y:S01]  /*1130*/  IMAD.MOV.U32 R11, RZ, RZ, 0x0 ;  /* 0x00000000ff0b7424 */ /* 0x000fe200078e00ff */
[----:B------:R-:W-:-:S02]  /*1140*/  SEL R8, R8, R7, P0 ;  /* 0x0000000708087207 */ /* 0x000fc40000000000 */
[----:B------:R-:W-:Y:S02]  /*1150*/  SEL R9, R9, R12, P0 ;  /* 0x0000000c09097207 */ /* 0x000fe40000000000 */
[----:B------:R-:W-:Y:S02]  /*1160*/  SEL R8, R8, 0xffffffff, P1 ;  /* 0xffffffff08087807 */ /* 0x000fe40000800000 */
[----:B------:R-:W-:Y:S01]  /*1170*/  SEL R9, R9, 0xffffffff, P1 ;  /* 0xffffffff09097807 */ /* 0x000fe20000800000 */
[----:B------:R-:W-:Y:S06]  /*1180*/  RET.REL.NODEC R10 `(fill_u8_vec4) ;  /* 0xffffffec0a9c7950 */ /* 0x000fec0003c3ffff */
.L_x_59:
        /* <DEDUP_REMOVED lines=15> */
.L_x_168:


//--------------------- .text.fill_i64_vec4       --------------------------
	.section	.text.fill_i64_vec4,"ax",@progbits
	.align	128
        .global         fill_i64_vec4
        .type           fill_i64_vec4,@function
        .size           fill_i64_vec4,(.L_x_169 - fill_i64_vec4)
        .other          fill_i64_vec4,@"STO_CUDA_ENTRY STV_DEFAULT"
fill_i64_vec4:
.text.fill_i64_vec4:
        /* <DEDUP_REMOVED lines=51> */
.L_x_63:
[----:B------:R-:W-:-:S07]  /*0330*/  MOV R6, 0x350 ;  /* 0x0000035000067802 */ /* 0x000fce0000000f00 */
[----:B------:R-:W-:Y:S05]  /*0340*/  CALL.REL.NOINC `($__internal_4_$__cuda_sm20_div_u64) ;  /* 0x0000000c00007944 */ /* 0x000fea0003c00000 */
.L_x_64:
[----:B------:R-:W-:Y:S05]  /*0350*/  BSYNC.RECONVERGENT B1 ;  /* 0x0000000000017941 */ /* 0x000fea0003800200 */
.L_x_62:
        /* <DEDUP_REMOVED lines=22> */
.L_x_67:
        /* <DEDUP_REMOVED lines=19> */
.L_x_66:
[----:B------:R-:W-:Y:S05]  /*05f0*/  BSYNC.RECONVERGENT B1 ;  /* 0x0000000000017941 */ /* 0x000fea0003800200 */
.L_x_65:
[----:B------:R-:W-:Y:S05]  /*0600*/  @!P0 BRA `(.L_x_61) ;  /* 0x0000000000888947 */ /* 0x000fea0003800000 */
[----:B0-----:R-:W0:Y:S01]  /*0610*/  LDC.64 R4, c[0x0][0x388] ;  /* 0x0000e200ff047b82 */ /* 0x001e220000000a00 */
[----:B------:R-:W-:Y:S01]  /*0620*/  IMAD.SHL.U32 R20, R17, 0x20, RZ ;  /* 0x0000002011147824 */ /* 0x000fe200078e00ff */
[----:B------:R-:W-:-:S07]  /*0630*/  SHF.R.U32.HI R19, RZ, 0x1b, R17 ;  /* 0x0000001bff137819 */ /* 0x000fce0000011611 */
.L_x_68:
        /* <DEDUP_REMOVED lines=31> */
.L_x_61:
[----:B------:R-:W-:Y:S05]  /*0830*/  BSYNC.RECONVERGENT B0 ;  /* 0x0000000000007941 */ /* 0x000fea0003800200 */
.L_x_60:
        /* <DEDUP_REMOVED lines=30> */
.L_x_70:
        /* <DEDUP_REMOVED lines=27> */
.L_x_69:
        /* <DEDUP_REMOVED lines=21> */
.L_x_71:
        /* <DEDUP_REMOVED lines=17> */
.L_x_72:
[----:B------:R-:W-:Y:S05]  /*0e30*/  @!P1 EXIT ;  /* 0x000000000000994d */ /* 0x000fea0003800000 */
[----:B--2---:R-:W2:Y:S01]  /*0e40*/  LDC.64 R8, c[0x0][0x380] ;  /* 0x0000e000ff087b82 */ /* 0x004ea20000000a00 */
[----:B------:R-:W-:-:S05]  /*0e50*/  IADD3 R0, P1, PT, RZ, -R0, RZ ;  /* 0x80000000ff007210 */ /* 0x000fca0007f3e0ff */
[----:B------:R-:W-:Y:S02]  /*0e60*/  IMAD.X R5, RZ, RZ, -0x1, P1 ;  /* 0xffffffffff057424 */ /* 0x000fe400008e06ff */
[----:B01----:R-:W0:Y:S01]  /*0e70*/  LDC.64 R6, c[0x0][0x388] ;  /* 0x0000e200ff067b82 */ /* 0x003e220000000a00 */
[----:B--2---:R-:W-:-:S04]  /*0e80*/  LEA R8, P0, R3, R8, 0x3 ;  /* 0x0000000803087211 */ /* 0x004fc800078018ff */
[----:B------:R-:W-:-:S09]  /*0e90*/  LEA.HI.X R9, R3, R9, R4, 0x3, P0 ;  /* 0x0000000903097211 */ /* 0x000fd200000f1c04 */
.L_x_73:
        /* <DEDUP_REMOVED lines=11> */
        .weak           $__internal_4_$__cuda_sm20_div_u64
        .type           $__internal_4_$__cuda_sm20_div_u64,@function
        .size           $__internal_4_$__cuda_sm20_div_u64,(.L_x_169 - $__internal_4_$__cuda_sm20_div_u64)
$__internal_4_$__cuda_sm20_div_u64:
        /* <DEDUP_REMOVED lines=65> */
[----:B------:R-:W-:Y:S06]  /*1360*/  RET.REL.NODEC R6 `(fill_i64_vec4) ;  /* 0xffffffec06247950 */ /* 0x000fec0003c3ffff */
.L_x_74:
        /* <DEDUP_REMOVED lines=9> */
.L_x_169:


//--------------------- .text.fill_i32_vec4       --------------------------
	.section	.text.fill_i32_vec4,"ax",@progbits
	.align	128
        .global         fill_i32_vec4
        .type           fill_i32_vec4,@function
        .size           fill_i32_vec4,(.L_x_170 - fill_i32_vec4)
        .other          fill_i32_vec4,@"STO_CUDA_ENTRY STV_DEFAULT"
fill_i32_vec4:
.text.fill_i32_vec4:
        /* <DEDUP_REMOVED lines=50> */
.L_x_78:
[----:B------:R-:W-:-:S07]  /*0320*/  MOV R6, 0x340 ;  /* 0x0000034000067802 */ /* 0x000fce0000000f00 */
[----:B------:R-:W-:Y:S05]  /*0330*/  CALL.REL.NOINC `($__internal_5_$__cuda_sm20_div_u64) ;  /* 0x0000000800f47944 */ /* 0x000fea0003c00000 */
[----:B------:R-:W-:Y:S02]  /*0340*/  IMAD.MOV.U32 R6, RZ, RZ, R5 ;  /* 0x000000ffff067224 */ /* 0x000fe400078e0005 */
[----:B------:R-:W-:-:S07]  /*0350*/  IMAD.MOV.U32 R7, RZ, RZ, R8 ;  /* 0x000000ffff077224 */ /* 0x000fce00078e0008 */
.L_x_79:
[----:B------:R-:W-:Y:S05]  /*0360*/  BSYNC.RECONVERGENT B1 ;  /* 0x0000000000017941 */ /* 0x000fea0003800200 */
.L_x_77:
        /* <DEDUP_REMOVED lines=20> */
.L_x_82:
        /* <DEDUP_REMOVED lines=15> */
.L_x_81:
[----:B------:R-:W-:Y:S05]  /*05a0*/  BSYNC.RECONVERGENT B1 ;  /* 0x0000000000017941 */ /* 0x000fea0003800200 */
.L_x_80:
[----:B------:R-:W-:Y:S05]  /*05b0*/  @!P0 BRA `(.L_x_76) ;  /* 0x00000000008c8947 */ /* 0x000fea0003800000 */
[----:B------:R-:W1:Y:S01]  /*05c0*/  LDC R12, c[0x0][0x388] ;  /* 0x0000e200ff0c7b82 */ /* 0x000e620000000800 */
[----:B------:R-:W-:Y:S01]  /*05d0*/  IMAD.SHL.U32 R29, R20, 0x10, RZ ;  /* 0x00000010141d7824 */ /* 0x000fe200078e00ff */
[----:B------:R-:W-:-:S07]  /*05e0*/  SHF.R.U32.HI R23, RZ, 0x1c, R20 ;  /* 0x0000001cff177819 */ /* 0x000fce0000011614 */
.L_x_83:
        /* <DEDUP_REMOVED lines=32> */
.L_x_76:
[----:B------:R-:W-:Y:S05]  /*07f0*/  BSYNC.RECONVERGENT B0 ;  /* 0x0000000000007941 */ /* 0x000fea0003800200 */
.L_x_75:
        /* <DEDUP_REMOVED lines=30> */
.L_x_85:
        /* <DEDUP_REMOVED lines=27> */
.L_x_84:
        /* <DEDUP_REMOVED lines=21> */
.L_x_86:
        /* <DEDUP_REMOVED lines=17> */
.L_x_87:
[----:B------:R-:W-:Y:S05]  /*0df0*/  @!P1 EXIT ;  /* 0x000000000000994d */ /* 0x000fea0003800000 */
[----:B012---:R-:W0:Y:S01]  /*0e00*/  LDC.64 R2, c[0x0][0x380] ;  /* 0x0000e000ff027b82 */ /* 0x007e220000000a00 */
[----:B------:R-:W-:-:S05]  /*0e10*/  IADD3 R0, P1, PT, RZ, -R0, RZ ;  /* 0x80000000ff007210 */ /* 0x000fca0007f3e0ff */
[----:B------:R-:W-:Y:S02]  /*0e20*/  IMAD.X R6, RZ, RZ, -0x1, P1 ;  /* 0xffffffffff067424 */ /* 0x000fe400008e06ff */
[----:B------:R-:W1:Y:S01]  /*0e30*/  LDC R9, c[0x0][0x388] ;  /* 0x0000e200ff097b82 */ /* 0x000e620000000800 */
[----:B0-----:R-:W-:-:S04]  /*0e40*/  LEA R7, P0, R5, R2, 0x2 ;  /* 0x0000000205077211 */ /* 0x001fc800078010ff */
[----:B------:R-:W-:-:S09]  /*0e50*/  LEA.HI.X R4, R5, R3, R4, 0x2, P0 ;  /* 0x0000000305047211 */ /* 0x000fd200000f1404 */
.L_x_88:
        /* <DEDUP_REMOVED lines=11> */
        .weak           $__internal_5_$__cuda_sm20_div_u64
        .type           $__internal_5_$__cuda_sm20_div_u64,@function
        .size           $__internal_5_$__cuda_sm20_div_u64,(.L_x_170 - $__internal_5_$__cuda_sm20_div_u64)
$__internal_5_$__cuda_sm20_div_u64:
        /* <DEDUP_REMOVED lines=64> */
[----:B------:R-:W-:Y:S06]  /*1310*/  RET.REL.NODEC R6 `(fill_i32_vec4) ;  /* 0xffffffec06387950 */ /* 0x000fec0003c3ffff */
.L_x_89:
        /* <DEDUP_REMOVED lines=14> */
.L_x_170:


//--------------------- .text.fill_i16_vec4       --------------------------
	.section	.text.fill_i16_vec4,"ax",@progbits
	.align	128
        .global         fill_i16_vec4
        .type           fill_i16_vec4,@function
        .size           fill_i16_vec4,(.L_x_171 - fill_i16_vec4)
        .other          fill_i16_vec4,@"STO_CUDA_ENTRY STV_DEFAULT"
fill_i16_vec4:
.text.fill_i16_vec4:
        /* <DEDUP_REMOVED lines=50> */
.L_x_93:
[----:B------:R-:W-:-:S07]  /*0320*/  MOV R6, 0x340 ;  /* 0x0000034000067802 */ /* 0x000fce0000000f00 */
[----:B------:R-:W-:Y:S05]  /*0330*/  CALL.REL.NOINC `($__internal_6_$__cuda_sm20_div_u64) ;  /* 0x0000000800e47944 */ /* 0x000fea0003c00000 */
[----:B------:R-:W-:Y:S02]  /*0340*/  IMAD.MOV.U32 R6, RZ, RZ, R8 ;  /* 0x000000ffff067224 */ /* 0x000fe400078e0008 */
[----:B------:R-:W-:-:S07]  /*0350*/  IMAD.MOV.U32 R7, RZ, RZ, R9 ;  /* 0x000000ffff077224 */ /* 0x000fce00078e0009 */
.L_x_94:
[----:B------:R-:W-:Y:S05]  /*0360*/  BSYNC.RECONVERGENT B1 ;  /* 0x0000000000017941 */ /* 0x000fea0003800200 */
.L_x_92:
        /* <DEDUP_REMOVED lines=23> */
.L_x_97:
        /* <DEDUP_REMOVED lines=13> */
.L_x_96:
[----:B------:R-:W-:Y:S05]  /*05b0*/  BSYNC.RECONVERGENT B1 ;  /* 0x0000000000017941 */ /* 0x000fea0003800200 */
.L_x_95:
[----:B------:R-:W-:Y:S05]  /*05c0*/  @!P0 BRA `(.L_x_91) ;  /* 0x0000000000788947 */ /* 0x000fea0003800000 */
[----:B------:R-:W0:Y:S01]  /*05d0*/  LDCU.U16 UR6, c[0x0][0x388] ;  /* 0x00007100ff0677ac */ /* 0x000e220008000400 */
[----:B------:R-:W-:Y:S01]  /*05e0*/  IMAD.SHL.U32 R17, R4, 0x8, RZ ;  /* 0x0000000804117824 */ /* 0x000fe200078e00ff */
[----:B------:R-:W-:Y:S01]  /*05f0*/  SHF.R.U32.HI R19, RZ, 0x1d, R4 ;  /* 0x0000001dff137819 */ /* 0x000fe20000011604 */
[----:B0-----:R-:W-:Y:S02]  /*0600*/  IMAD.U32 R20, RZ, RZ, UR6 ;  /* 0x00000006ff147e24 */ /* 0x001fe4000f8e00ff */
[----:B------:R-:W-:-:S05]  /*0610*/  IMAD.U32 R9, RZ, RZ, UR6 ;  /* 0x00000006ff097e24 */ /* 0x000fca000f8e00ff */
[----:B------:R-:W-:-:S07]  /*0620*/  PRMT R20, R20, 0x5410, R9 ;  /* 0x0000541014147816 */ /* 0x000fce0000000009 */
.L_x_98:
        /* <DEDUP_REMOVED lines=24> */
.L_x_91:
[----:B------:R-:W-:Y:S05]  /*07b0*/  BSYNC.RECONVERGENT B0 ;  /* 0x0000000000007941 */ /* 0x000fea0003800200 */
.L_x_90:
        /* <DEDUP_REMOVED lines=29> */
.L_x_100:
        /* <DEDUP_REMOVED lines=28> */
.L_x_99:
        /* <DEDUP_REMOVED lines=21> */
.L_x_101:
        /* <DEDUP_REMOVED lines=17> */
.L_x_102:
[----:B------:R-:W-:Y:S05]  /*0db0*/  @!P1 EXIT ;  /* 0x000000000000994d */ /* 0x000fea0003800000 */
[----:B012---:R-:W0:Y:S01]  /*0dc0*/  LDC.64 R2, c[0x0][0x380] ;  /* 0x0000e000ff027b82 */ /* 0x007e220000000a00 */
[----:B------:R-:W-:-:S05]  /*0dd0*/  IADD3 R0, P1, PT, RZ, -R0, RZ ;  /* 0x80000000ff007210 */ /* 0x000fca0007f3e0ff */
[----:B------:R-:W-:Y:S02]  /*0de0*/  IMAD.X R6, RZ, RZ, -0x1, P1 ;  /* 0xffffffffff067424 */ /* 0x000fe400008e06ff */
[----:B------:R-:W1:Y:S01]  /*0df0*/  LDC.U16 R9, c[0x0][0x388] ;  /* 0x0000e200ff097b82 */ /* 0x000e620000000400 */
[----:B0-----:R-:W-:-:S04]  /*0e00*/  LEA R7, P0, R5, R2, 0x1 ;  /* 0x0000000205077211 */ /* 0x001fc800078008ff */
[----:B------:R-:W-:-:S09]  /*0e10*/  LEA.HI.X R4, R5, R3, R4, 0x1, P0 ;  /* 0x0000000305047211 */ /* 0x000fd200000f0c04 */
.L_x_103:
        /* <DEDUP_REMOVED lines=11> */
        .weak           $__internal_6_$__cuda_sm20_div_u64
        .type           $__internal_6_$__cuda_sm20_div_u64,@function
        .size           $__internal_6_$__cuda_sm20_div_u64,(.L_x_171 - $__internal_6_$__cuda_sm20_div_u64)
$__internal_6_$__cuda_sm20_div_u64:
        /* <DEDUP_REMOVED lines=65> */
[----:B------:R-:W-:Y:S06]  /*12e0*/  RET.REL.NODEC R6 `(fill_i16_vec4) ;  /* 0xffffffec06447950 */ /* 0x000fec0003c3ffff */
.L_x_104:
        /* <DEDUP_REMOVED lines=9> */
.L_x_171:


//--------------------- .text.fill_i8_vec4        --------------------------
	.section	.text.fill_i8_vec4,"ax",@progbits
	.align	128
        .global         fill_i8_vec4
        .type           fill_i8_vec4,@function
        .size           fill_i8_vec4,(.L_x_172 - fill_i8_vec4)
        .other          fill_i8_vec4,@"STO_CUDA_ENTRY STV_DEFAULT"
fill_i8_vec4:
.text.fill_i8_vec4:
        /* <DEDUP_REMOVED lines=15> */
[----:B------:R-:W-:Y:S02]  /*00f0*/  ISETP.GT.U32.AND.EX P0, PT, R4, RZ, PT, P0 ;  /* 0x000000ff0400720c */ /* 0x000fe40003f04100 */
[----:B-----5:R-:W-:-:S04]  /*0100*/  PRMT R0, R0, 0x8880, RZ ;  /* 0x0000888000007816 */ /* 0x020fc800000000ff */
[----:B------:R-:W-:-:S07]  /*0110*/  PRMT R0, R0, 0x7710, RZ ;  /* 0x0000771000007816 */ /* 0x000fce00000000ff */
        /* <DEDUP_REMOVED lines=36> */
.L_x_108:
[----:B------:R-:W-:-:S07]  /*0360*/  MOV R10, 0x380 ;  /* 0x00000380000a7802 */ /* 0x000fce0000000f00 */
[----:B------:R-:W-:Y:S05]  /*0370*/  CALL.REL.NOINC `($__internal_7_$__cuda_sm20_div_u64) ;  /* 0x0000000800847944 */ /* 0x000fea0003c00000 */
.L_x_109:
[----:B------:R-:W-:Y:S05]  /*0380*/  BSYNC.RECONVERGENT B1 ;  /* 0x0000000000017941 */ /* 0x000fea0003800200 */
.L_x_107:
        /* <DEDUP_REMOVED lines=21> */
.L_x_112:
        /* <DEDUP_REMOVED lines=12> */
.L_x_111:
[----:B------:R-:W-:Y:S05]  /*05a0*/  BSYNC.RECONVERGENT B1 ;  /* 0x0000000000017941 */ /* 0x000fea0003800200 */
.L_x_110:
[----:B------:R-:W-:Y:S05]  /*05b0*/  @!P0 BRA `(.L_x_106) ;  /* 0x0000000000548947 */ /* 0x000fea0003800000 */
[----:B------:R-:W-:Y:S01]  /*05c0*/  PRMT R6, R0, 0x3340, R0 ;  /* 0x0000334000067816 */ /* 0x000fe20000000000 */
[----:B------:R-:W-:Y:S01]  /*05d0*/  IMAD.SHL.U32 R15, R5, 0x4, RZ ;  /* 0x00000004050f7824 */ /* 0x000fe200078e00ff */
[----:B------:R-:W-:Y:S02]  /*05e0*/  SHF.R.U32.HI R5, RZ, 0x1e, R5 ;  /* 0x0000001eff057819 */ /* 0x000fe40000011605 */
[----:B------:R-:W-:-:S07]  /*05f0*/  PRMT R19, R6, 0x5410, R6 ;  /* 0x0000541006137816 */ /* 0x000fce0000000006 */
.L_x_113:
        /* <DEDUP_REMOVED lines=17> */
.L_x_106:
[----:B------:R-:W-:Y:S05]  /*0710*/  BSYNC.RECONVERGENT B0 ;  /* 0x0000000000007941 */ /* 0x000fea0003800200 */
.L_x_105:
        /* <DEDUP_REMOVED lines=25> */
.L_x_115:
        /* <DEDUP_REMOVED lines=25> */
.L_x_114:
        /* <DEDUP_REMOVED lines=20> */
.L_x_116:
        /* <DEDUP_REMOVED lines=16> */
.L_x_117:
[----:B------:R-:W-:Y:S05]  /*0c80*/  @!P1 EXIT ;  /* 0x000000000000994d */ /* 0x000fea0003800000 */
[----:B------:R-:W3:Y:S01]  /*0c90*/  LDCU.64 UR6, c[0x0][0x380] ;  /* 0x00007000ff0677ac */ /* 0x000ee20008000a00 */
[----:B------:R-:W-:-:S05]  /*0ca0*/  IADD3 R4, P1, PT, RZ, -R4, RZ ;  /* 0x80000004ff047210 */ /* 0x000fca0007f3e0ff */
[----:B------:R-:W-:Y:S01]  /*0cb0*/  IMAD.X R5, RZ, RZ, -0x1, P1 ;  /* 0xffffffffff057424 */ /* 0x000fe200008e06ff */
[----:B---3--:R-:W-:-:S04]  /*0cc0*/  IADD3 R6, P0, PT, R7, UR6, RZ ;  /* 0x0000000607067c10 */ /* 0x008fc8000ff1e0ff */
[----:B------:R-:W-:-:S09]  /*0cd0*/  IADD3.X R7, PT, PT, R9, UR7, RZ, P0, !PT ;  /* 0x0000000709077c10 */ /* 0x000fd200087fe4ff */
.L_x_118:
        /* <DEDUP_REMOVED lines=11> */
        .weak           $__internal_7_$__cuda_sm20_div_u64
        .type           $__internal_7_$__cuda_sm20_div_u64,@function
        .size           $__internal_7_$__cuda_sm20_div_u64,(.L_x_172 - $__internal_7_$__cuda_sm20_div_u64)
$__internal_7_$__cuda_sm20_div_u64:
        /* <DEDUP_REMOVED lines=65> */
[----:B------:R-:W-:Y:S06]  /*11a0*/  RET.REL.NODEC R10 `(fill_i8_vec4) ;  /* 0xffffffec0a947950 */ /* 0x000fec0003c3ffff */
.L_x_119:
        /* <DEDUP_REMOVED lines=13> */
.L_x_172:


//--------------------- .text.fill_f64_vec4       --------------------------
	.section	.text.fill_f64_vec4,"ax",@progbits
	.align	128
        .global         fill_f64_vec4
        .type           fill_f64_vec4,@function
        .size           fill_f64_vec4,(.L_x_173 - fill_f64_vec4)
        .other          fill_f64_vec4,@"STO_CUDA_ENTRY STV_DEFAULT"
fill_f64_vec4:
.text.fill_f64_vec4:
        /* <DEDUP_REMOVED lines=51> */
.L_x_123:
[----:B------:R-:W-:-:S07]  /*0330*/  MOV R6, 0x350 ;  /* 0x0000035000067802 */ /* 0x000fce0000000f00 */
[----:B------:R-:W-:Y:S05]  /*0340*/  CALL.REL.NOINC `($__internal_8_$__cuda_sm20_div_u64) ;  /* 0x0000000c00007944 */ /* 0x000fea0003c00000 */
.L_x_124:
[----:B------:R-:W-:Y:S05]  /*0350*/  BSYNC.RECONVERGENT B1 ;  /* 0x0000000000017941 */ /* 0x000fea0003800200 */
.L_x_122:
        /* <DEDUP_REMOVED lines=22> */
.L_x_127:
        /* <DEDUP_REMOVED lines=19> */
.L_x_126:
[----:B------:R-:W-:Y:S05]  /*05f0*/  BSYNC.RECONVERGENT B1 ;  /* 0x0000000000017941 */ /* 0x000fea0003800200 */
.L_x_125:
[----:B------:R-:W-:Y:S05]  /*0600*/  @!P0 BRA `(.L_x_121) ;  /* 0x0000000000888947 */ /* 0x000fea0003800000 */
[----:B0-----:R-:W0:Y:S01]  /*0610*/  LDC.64 R4, c[0x0][0x388] ;  /* 0x0000e200ff047b82 */ /* 0x001e220000000a00 */
[----:B------:R-:W-:Y:S01]  /*0620*/  IMAD.SHL.U32 R20, R17, 0x20, RZ ;  /* 0x0000002011147824 */ /* 0x000fe200078e00ff */
[----:B------:R-:W-:-:S07]  /*0630*/  SHF.R.U32.HI R19, RZ, 0x1b, R17 ;  /* 0x0000001bff137819 */ /* 0x000fce0000011611 */
.L_x_128:
        /* <DEDUP_REMOVED lines=31> */
.L_x_121:
[----:B------:R-:W-:Y:S05]  /*0830*/  BSYNC.RECONVERGENT B0 ;  /* 0x0000000000007941 */ /* 0x000fea0003800200 */
.L_x_120:
        /* <DEDUP_REMOVED lines=30> */
.L_x_130:
        /* <DEDUP_REMOVED lines=27> */
.L_x_129:
        /* <DEDUP_REMOVED lines=21> */
.L_x_131:
        /* <DEDUP_REMOVED lines=17> */
.L_x_132:
[----:B------:R-:W-:Y:S05]  /*0e30*/  @!P1 EXIT ;  /* 0x000000000000994d */ /* 0x000fea0003800000 */
[----:B--2---:R-:W2:Y:S01]  /*0e40*/  LDC.64 R8, c[0x0][0x380] ;  /* 0x0000e000ff087b82 */ /* 0x004ea20000000a00 */
[----:B------:R-:W-:-:S05]  /*0e50*/  IADD3 R0, P1, PT, RZ, -R0, RZ ;  /* 0x80000000ff007210 */ /* 0x000fca0007f3e0ff */
[----:B------:R-:W-:Y:S02]  /*0e60*/  IMAD.X R5, RZ, RZ, -0x1, P1 ;  /* 0xffffffffff057424 */ /* 0x000fe400008e06ff */
[----:B01----:R-:W0:Y:S01]  /*0e70*/  LDC.64 R6, c[0x0][0x388] ;  /* 0x0000e200ff067b82 */ /* 0x003e220000000a00 */
[----:B--2---:R-:W-:-:S04]  /*0e80*/  LEA R8, P0, R3, R8, 0x3 ;  /* 0x0000000803087211 */ /* 0x004fc800078018ff */
[----:B------:R-:W-:-:S09]  /*0e90*/  LEA.HI.X R9, R3, R9, R4, 0x3, P0 ;  /* 0x0000000903097211 */ /* 0x000fd200000f1c04 */
.L_x_133:
        /* <DEDUP_REMOVED lines=11> */
        .weak           $__internal_8_$__cuda_sm20_div_u64
        .type           $__internal_8_$__cuda_sm20_div_u64,@function
        .size           $__internal_8_$__cuda_sm20_div_u64,(.L_x_173 - $__internal_8_$__cuda_sm20_div_u64)
$__internal_8_$__cuda_sm20_div_u64:
        /* <DEDUP_REMOVED lines=65> */
[----:B------:R-:W-:Y:S06]  /*1360*/  RET.REL.NODEC R6 `(fill_f64_vec4) ;  /* 0xffffffec06247950 */ /* 0x000fec0003c3ffff */
.L_x_134:
        /* <DEDUP_REMOVED lines=9> */
.L_x_173:


//--------------------- .text.fill_f32_vec4       --------------------------
	.section	.text.fill_f32_vec4,"ax",@progbits
	.align	128
        .global         fill_f32_vec4
        .type           fill_f32_vec4,@function
        .size           fill_f32_vec4,(.L_x_174 - fill_f32_vec4)
        .other          fill_f32_vec4,@"STO_CUDA_ENTRY STV_DEFAULT"
fill_f32_vec4:
.text.fill_f32_vec4:
        /* <DEDUP_REMOVED lines=50> */
.L_x_138:
[----:B------:R-:W-:-:S07]  /*0320*/  MOV R6, 0x340 ;  /* 0x0000034000067802 */ /* 0x000fce0000000f00 */
[----:B------:R-:W-:Y:S05]  /*0330*/  CALL.REL.NOINC `($__internal_9_$__cuda_sm20_div_u64) ;  /* 0x0000000800f47944 */ /* 0x000fea0003c00000 */
[----:B------:R-:W-:Y:S02]  /*0340*/  IMAD.MOV.U32 R6, RZ, RZ, R5 ;  /* 0x000000ffff067224 */ /* 0x000fe400078e0005 */
[----:B------:R-:W-:-:S07]  /*0350*/  IMAD.MOV.U32 R7, RZ, RZ, R8 ;  /* 0x000000ffff077224 */ /* 0x000fce00078e0008 */
.L_x_139:
[----:B------:R-:W-:Y:S05]  /*0360*/  BSYNC.RECONVERGENT B1 ;  /* 0x0000000000017941 */ /* 0x000fea0003800200 */
.L_x_137:
        /* <DEDUP_REMOVED lines=20> */
.L_x_142:
        /* <DEDUP_REMOVED lines=15> */
.L_x_141:
[----:B------:R-:W-:Y:S05]  /*05a0*/  BSYNC.RECONVERGENT B1 ;  /* 0x0000000000017941 */ /* 0x000fea0003800200 */
.L_x_140:
[----:B------:R-:W-:Y:S05]  /*05b0*/  @!P0 BRA `(.L_x_136) ;  /* 0x00000000008c8947 */ /* 0x000fea0003800000 */
[----:B------:R-:W1:Y:S01]  /*05c0*/  LDC R12, c[0x0][0x388] ;  /* 0x0000e200ff0c7b82 */ /* 0x000e620000000800 */
[----:B------:R-:W-:Y:S01]  /*05d0*/  IMAD.SHL.U32 R29, R20, 0x10, RZ ;  /* 0x00000010141d7824 */ /* 0x000fe200078e00ff */
[----:B------:R-:W-:-:S07]  /*05e0*/  SHF.R.U32.HI R23, RZ, 0x1c, R20 ;  /* 0x0000001cff177819 */ /* 0x000fce0000011614 */
.L_x_143:
        /* <DEDUP_REMOVED lines=32> */
.L_x_136:
[----:B------:R-:W-:Y:S05]  /*07f0*/  BSYNC.RECONVERGENT B0 ;  /* 0x0000000000007941 */ /* 0x000fea0003800200 */
.L_x_135:
        /* <DEDUP_REMOVED lines=30> */
.L_x_145:
        /* <DEDUP_REMOVED lines=27> */
.L_x_144:
        /* <DEDUP_REMOVED lines=21> */
.L_x_146:
        /* <DEDUP_REMOVED lines=17> */
.L_x_147:
[----:B------:R-:W-:Y:S05]  /*0df0*/  @!P1 EXIT ;  /* 0x000000000000994d */ /* 0x000fea0003800000 */
[----:B012---:R-:W0:Y:S01]  /*0e00*/  LDC.64 R2, c[0x0][0x380] ;  /* 0x0000e000ff027b82 */ /* 0x007e220000000a00 */
[----:B------:R-:W-:-:S05]  /*0e10*/  IADD3 R0, P1, PT, RZ, -R0, RZ ;  /* 0x80000000ff007210 */ /* 0x000fca0007f3e0ff */
[----:B------:R-:W-:Y:S02]  /*0e20*/  IMAD.X R6, RZ, RZ, -0x1, P1 ;  /* 0xffffffffff067424 */ /* 0x000fe400008e06ff */
[----:B------:R-:W1:Y:S01]  /*0e30*/  LDC R9, c[0x0][0x388] ;  /* 0x0000e200ff097b82 */ /* 0x000e620000000800 */
[----:B0-----:R-:W-:-:S04]  /*0e40*/  LEA R7, P0, R5, R2, 0x2 ;  /* 0x0000000205077211 */ /* 0x001fc800078010ff */
[----:B------:R-:W-:-:S09]  /*0e50*/  LEA.HI.X R4, R5, R3, R4, 0x2, P0 ;  /* 0x0000000305047211 */ /* 0x000fd200000f1404 */
.L_x_148:
        /* <DEDUP_REMOVED lines=11> */
        .weak           $__internal_9_$__cuda_sm20_div_u64
        .type           $__internal_9_$__cuda_sm20_div_u64,@function
        .size           $__internal_9_$__cuda_sm20_div_u64,(.L_x_174 - $__internal_9_$__cuda_sm20_div_u64)
$__internal_9_$__cuda_sm20_div_u64:
        /* <DEDUP_REMOVED lines=64> */
[----:B------:R-:W-:Y:S06]  /*1310*/  RET.REL.NODEC R6 `(fill_f32_vec4) ;  /* 0xffffffec06387950 */ /* 0x000fec0003c3ffff */
.L_x_149:
        /* <DEDUP_REMOVED lines=14> */
.L_x_174:


//--------------------- .text.fill_f16_vec2       --------------------------
	.section	.text.fill_f16_vec2,"ax",@progbits
	.align	128
        .global         fill_f16_vec2
        .type           fill_f16_vec2,@function
        .size           fill_f16_vec2,(.L_x_175 - fill_f16_vec2)
        .other          fill_f16_vec2,@"STO_CUDA_ENTRY STV_DEFAULT"
fill_f16_vec2:
.text.fill_f16_vec2:
        /* <DEDUP_REMOVED lines=50> */
.L_x_153:
[----:B------:R-:W-:-:S07]  /*0320*/  MOV R6, 0x340 ;  /* 0x0000034000067802 */ /* 0x000fce0000000f00 */
[----:B------:R-:W-:Y:S05]  /*0330*/  CALL.REL.NOINC `($__internal_10_$__cuda_sm20_div_u64) ;  /* 0x0000000800b47944 */ /* 0x000fea0003c00000 */
[----:B------:R-:W-:Y:S02]  /*0340*/  IMAD.MOV.U32 R6, RZ, RZ, R8 ;  /* 0x000000ffff067224 */ /* 0x000fe400078e0008 */
[----:B------:R-:W-:-:S07]  /*0350*/  IMAD.MOV.U32 R7, RZ, RZ, R9 ;  /* 0x000000ffff077224 */ /* 0x000fce00078e0009 */
.L_x_154:
[----:B------:R-:W-:Y:S05]  /*0360*/  BSYNC.RECONVERGENT B1 ;  /* 0x0000000000017941 */ /* 0x000fea0003800200 */
.L_x_152:
[----:B------:R-:W-:Y:S01]  /*0370*/  IADD3 R5, P0, PT, R6, R5, RZ ;  /* 0x0000000506057210 */ /* 0x000fe20007f1e0ff */
[----:B------:R-:W0:Y:S01]  /*0380*/  LDCU.U16 UR6, c[0x0][0x388] ;  /* 0x00007100ff0677ac */ /* 0x000e220008000400 */
[----:B------:R-:W-:Y:S01]  /*0390*/  BSSY.RECONVERGENT B1, `(.L_x_155) ;  /* 0x0000021000017945 */ /* 0x000fe20003800200 */
[----:B------:R-:W-:Y:S01]  /*03a0*/  IMAD.MOV.U32 R12, RZ, RZ, R0 ;  /* 0x000000ffff0c7224 */ /* 0x000fe200078e0000 */
[C---:B------:R-:W-:Y:S01]  /*03b0*/  LOP3.LUT R8, R5.reuse, 0x3, RZ, 0xc0, !PT ;  /* 0x0000000305087812 */ /* 0x040fe200078ec0ff */
[----:B------:R-:W-:Y:S01]  /*03c0*/  IMAD.X R6, RZ, RZ, R7, P0 ;  /* 0x000000ffff067224 */ /* 0x000fe200000e0607 */
[----:B------:R-:W-:Y:S01]  /*03d0*/  ISETP.GE.U32.AND P0, PT, R5, 0x3, PT ;  /* 0x000000030500780c */ /* 0x000fe20003f06070 */
[----:B------:R-:W-:Y:S01]  /*03e0*/  IMAD.MOV.U32 R19, RZ, RZ, RZ ;  /* 0x000000ffff137224 */ /* 0x000fe200078e00ff */
[----:B------:R-:W-:Y:S02]  /*03f0*/  ISETP.NE.U32.AND P1, PT, R8, 0x3, PT ;  /* 0x000000030800780c */ /* 0x000fe40003f25070 */
[----:B------:R-:W-:-:S02]  /*0400*/  ISETP.GE.U32.AND.EX P0, PT, R6, RZ, PT, P0 ;  /* 0x000000ff0600720c */ /* 0x000fc40003f06100 */
[----:B------:R-:W-:Y:S01]  /*0410*/  ISETP.NE.AND.EX P1, PT, RZ, RZ, PT, P1 ;  /* 0x000000ffff00720c */ /* 0x000fe20003f25310 */
[----:B0-----:R-:W-:Y:S02]  /*0420*/  IMAD.U32 R13, RZ, RZ, UR6 ;  /* 0x00000006ff0d7e24 */ /* 0x001fe4000f8e00ff */
[----:B------:R-:W-:-:S05]  /*0430*/  IMAD.U32 R6, RZ, RZ, UR6 ;  /* 0x00000006ff067e24 */ /* 0x000fca000f8e00ff */
[----:B------:R-:W-:-:S05]  /*0440*/  PRMT R13, R13, 0x5410, R6 ;  /* 0x000054100d0d7816 */ /* 0x000fca0000000006 */
[----:B------:R-:W-:Y:S05]  /*0450*/  @!P1 BRA `(.L_x_156) ;  /* 0x0000000000509947 */ /* 0x000fea0003800000 */
[----:B------:R-:W0:Y:S01]  /*0460*/  LDCU.64 UR6, c[0x0][0x380] ;  /* 0x00007000ff0677ac */ /* 0x000e220008000a00 */
[----:B------:R-:W-:Y:S02]  /*0470*/  VIADD R5, R5, 0x1 ;  /* 0x0000000105057836 */ /* 0x000fe40000000000 */
[----:B------:R-:W-:Y:S02]  /*0480*/  IMAD.MOV.U32 R8, RZ, RZ, RZ ;  /* 0x000000ffff087224 */ /* 0x000fe400078e00ff */
[----:B------:R-:W-:Y:S01]  /*0490*/  IMAD.MOV.U32 R12, RZ, RZ, R0 ;  /* 0x000000ffff0c7224 */ /* 0x000fe200078e0000 */
[----:B------:R-:W-:Y:S01]  /*04a0*/  LOP3.LUT R5, R5, 0x3, RZ, 0xc0, !PT ;  /* 0x0000000305057812 */ /* 0x000fe200078ec0ff */
[----:B------:R-:W-:Y:S01]  /*04b0*/  IMAD.MOV.U32 R19, RZ, RZ, RZ ;  /* 0x000000ffff137224 */ /* 0x000fe200078e00ff */
[----:B0-----:R-:W-:-:S04]  /*04c0*/  LEA R9, P1, R0, UR6, 0x2 ;  /* 0x0000000600097c11 */ /* 0x001fc8000f8210ff */
[----:B------:R-:W-:-:S09]  /*04d0*/  LEA.HI.X R10, R0, UR7, RZ, 0x2, P1 ;  /* 0x00000007000a7c11 */ /* 0x000fd200088f14ff */
.L_x_157:
[----:B------:R-:W-:Y:S01]  /*04e0*/  IMAD.MOV.U32 R6, RZ, RZ, R9 ;  /* 0x000000ffff067224 */ /* 0x000fe200078e0009 */
[----:B------:R-:W-:Y:S01]  /*04f0*/  IADD3 R5, P1, PT, R5, -0x1, RZ ;  /* 0xffffffff05057810 */ /* 0x000fe20007f3e0ff */
[----:B------:R-:W-:Y:S01]  /*0500*/  IMAD.MOV.U32 R7, RZ, RZ, R10 ;  /* 0x000000ffff077224 */ /* 0x000fe200078e000a */
[----:B------:R-:W-:Y:S02]  /*0510*/  IADD3 R12, P2, PT, R4, R12, RZ ;  /* 0x0000000c040c7210 */ /* 0x000fe40007f5e0ff */
        /* <DEDUP_REMOVED lines=8> */
.L_x_156:
[----:B------:R-:W-:Y:S05]  /*05a0*/  BSYNC.RECONVERGENT B1 ;  /* 0x0000000000017941 */ /* 0x000fea0003800200 */
.L_x_155:
[----:B------:R-:W-:Y:S05]  /*05b0*/  @!P0 BRA `(.L_x_151) ;  /* 0x00000000004c8947 */ /* 0x000fea0003800000 */
[----:B------:R-:W-:Y:S01]  /*05c0*/  IMAD.SHL.U32 R15, R4, 0x4, RZ ;  /* 0x00000004040f7824 */ /* 0x000fe200078e00ff */
[----:B------:R-:W-:-:S07]  /*05d0*/  SHF.R.U32.HI R17, RZ, 0x1e, R4 ;  /* 0x0000001eff117819 */ /* 0x000fce0000011604 */
.L_x_158:
        /* <DEDUP_REMOVED lines=17> */
.L_x_151:
[----:B------:R-:W-:Y:S05]  /*06f0*/  BSYNC.RECONVERGENT B0 ;  /* 0x0000000000007941 */ /* 0x000fea0003800200 */
.L_x_150:
[----:B------:R-:W0:Y:S08]  /*0700*/  LDC.64 R10, c[0x0][0x390] ;  /* 0x0000e400ff0a7b82 */ /* 0x000e300000000a00 */
[----:B------:R-:W1:Y:S01]  /*0710*/  LDC R4, c[0x0][0x394] ;  /* 0x0000e500ff047b82 */ /* 0x000e620000000800 */
[----:B0-----:R-:W-:-:S04]  /*0720*/  LOP3.LUT R5, R10, 0xfffffffe, RZ, 0xc0, !PT ;  /* 0xfffffffe0a057812 */ /* 0x001fc800078ec0ff */
[----:B------:R-:W-:-:S04]  /*0730*/  ISETP.NE.U32.AND P0, PT, R5, R10, PT ;  /* 0x0000000a0500720c */ /* 0x000fc80003f05070 */
[----:B------:R-:W-:-:S04]  /*0740*/  ISETP.NE.AND.EX P0, PT, R11, R11, PT, P0 ;  /* 0x0000000b0b00720c */ /* 0x000fc80003f05300 */
[----:B------:R-:W-:-:S13]  /*0750*/  ISETP.NE.OR P0, PT, R0, RZ, !P0 ;  /* 0x000000ff0000720c */ /* 0x000fda0004705670 */
[----:B-1----:R-:W-:Y:S05]  /*0760*/  @P0 EXIT ;  /* 0x000000000000094d */ /* 0x002fea0003800000 */
[----:B------:R-:W-:Y:S02]  /*0770*/  IADD3 R7, P1, PT, R5, 0x1, RZ ;  /* 0x0000000105077810 */ /* 0x000fe40007f3e0ff */
[----:B------:R-:W-:Y:S02]  /*0780*/  LOP3.LUT R6, R10, 0x1, RZ, 0xfc, !PT ;  /* 0x000000010a067812 */ /* 0x000fe400078efcff */
[----:B------:R-:W-:Y:S01]  /*0790*/  ISETP.GT.U32.AND P0, PT, R7, R10, PT ;  /* 0x0000000a0700720c */ /* 0x000fe20003f04070 */
[----:B------:R-:W-:-:S05]  /*07a0*/  IMAD.X R8, RZ, RZ, R4, P1 ;  /* 0x000000ffff087224 */ /* 0x000fca00008e0604 */
[----:B------:R-:W-:-:S04]  /*07b0*/  ISETP.GT.U32.AND.EX P0, PT, R8, R11, PT, P0 ;  /* 0x0000000b0800720c */ /* 0x000fc80003f04100 */
[----:B------:R-:W-:-:S04]  /*07c0*/  SEL R7, R7, R10, P0 ;  /* 0x0000000a07077207 */ /* 0x000fc80000000000 */
[----:B------:R-:W-:Y:S02]  /*07d0*/  IADD3 R0, P2, PT, R7, -R5, RZ ;  /* 0x8000000507007210 */ /* 0x000fe40007f5e0ff */
[----:B------:R-:W-:Y:S02]  /*07e0*/  IADD3 R6, P3, PT, -R6, R7, RZ ;  /* 0x0000000706067210 */ /* 0x000fe40007f7e1ff */
[----:B------:R-:W-:Y:S02]  /*07f0*/  SEL R7, R8, R11, P0 ;  /* 0x0000000b08077207 */ /* 0x000fe40000000000 */
[----:B------:R-:W-:Y:S02]  /*0800*/  ISETP.GE.U32.AND P1, PT, R6, 0xf, PT ;  /* 0x0000000f0600780c */ /* 0x000fe40003f26070 */
[----:B------:R-:W-:Y:S01]  /*0810*/  LOP3.LUT R10, R0, 0xf, RZ, 0xc0, !PT ;  /* 0x0000000f000a7812 */ /* 0x000fe200078ec0ff */
[C---:B------:R-:W-:Y:S02]  /*0820*/  IMAD.X R6, R7.reuse, 0x1, ~R11, P3 ;  /* 0x0000000107067824 */ /* 0x040fe400018e0e0b */
[----:B------:R-:W-:Y:S01]  /*0830*/  IMAD.X R9, R7, 0x1, ~R4, P2 ;  /* 0x0000000107097824 */ /* 0x000fe200010e0e04 */
[----:B------:R-:W-:-:S02]  /*0840*/  ISETP.NE.U32.AND P0, PT, R10, RZ, PT ;  /* 0x000000ff0a00720c */ /* 0x000fc40003f05070 */
[----:B------:R-:W-:Y:S02]  /*0850*/  ISETP.GE.U32.AND.EX P1, PT, R6, RZ, PT, P1 ;  /* 0x000000ff0600720c */ /* 0x000fe40003f26110 */
[----:B------:R-:W-:-:S11]  /*0860*/  ISETP.NE.AND.EX P0, PT, RZ, RZ, PT, P0 ;  /* 0x000000ffff00720c */ /* 0x000fd60003f05300 */
[----:B------:R-:W-:Y:S05]  /*0870*/  @!P1 BRA `(.L_x_159) ;  /* 0x0000000000889947 */ /* 0x000fea0003800000 */
[----:B------:R-:W0:Y:S01]  /*0880*/  LDC.64 R6, c[0x0][0x380] ;  /* 0x0000e000ff067b82 */ /* 0x000e220000000a00 */
[----:B------:R-:W-:Y:S02]  /*0890*/  LOP3.LUT R8, R0, 0xfffffff0, RZ, 0xc0, !PT ;  /* 0xfffffff000087812 */ /* 0x000fe400078ec0ff */
[----:B0-----:R-:W-:-:S04]  /*08a0*/  LEA R6, P1, R3, R6, 0x2 ;  /* 0x0000000603067211 */ /* 0x001fc800078210ff */
[----:B------:R-:W-:Y:S02]  /*08b0*/  IADD3 R6, P2, PT, R6, 0x10, RZ ;  /* 0x0000001006067810 */ /* 0x000fe40007f5e0ff */
[----:B------:R-:W-:-:S05]  /*08c0*/  LEA.HI.X R2, R3, R7, R2, 0x2, P1 ;  /* 0x0000000703027211 */ /* 0x000fca00008f1402 */
[----:B------:R-:W-:-:S07]  /*08d0*/  IMAD.X R7, RZ, RZ, R2, P2 ;  /* 0x000000ffff077224 */ /* 0x000fce00010e0602 */
.L_x_160:
        /* <DEDUP_REMOVED lines=28> */
.L_x_159:
        /* <DEDUP_REMOVED lines=21> */
.L_x_161:
[----:B------:R-:W-:Y:S05]  /*0bf0*/  @!P1 EXIT ;  /* 0x000000000000994d */ /* 0x000fea0003800000 */
[----:B------:R-:W-:Y:S01]  /*0c00*/  ISETP.GE.U32.AND P0, PT, R8, 0x4, PT ;  /* 0x000000040800780c */ /* 0x000fe20003f06070 */
[----:B-1----:R-:W-:Y:S01]  /*0c10*/  IMAD.MOV.U32 R7, RZ, RZ, RZ ;  /* 0x000000ffff077224 */ /* 0x002fe200078e00ff */
[----:B------:R-:W-:Y:S02]  /*0c20*/  LOP3.LUT R6, R0, 0x3, RZ, 0xc0, !PT ;  /* 0x0000000300067812 */ /* 0x000fe400078ec0ff */
[----:B------:R-:W-:Y:S02]  /*0c30*/  ISETP.GE.U32.AND.EX P0, PT, RZ, RZ, PT, P0 ;  /* 0x000000ffff00720c */ /* 0x000fe40003f06100 */
[----:B------:R-:W-:-:S04]  /*0c40*/  ISETP.NE.U32.AND P1, PT, R6, RZ, PT ;  /* 0x000000ff0600720c */ /* 0x000fc80003f25070 */
[----:B------:R-:W-:-:S07]  /*0c50*/  ISETP.NE.AND.EX P1, PT, R7, RZ, PT, P1 ;  /* 0x000000ff0700720c */ /* 0x000fce0003f25310 */
        /* <DEDUP_REMOVED lines=11> */
.L_x_162:
[----:B------:R-:W-:Y:S05]  /*0d10*/  @!P1 EXIT ;  /* 0x000000000000994d */ /* 0x000fea0003800000 */
[----:B01----:R-:W0:Y:S08]  /*0d20*/  LDC.64 R2, c[0x0][0x380] ;  /* 0x0000e000ff027b82 */ /* 0x003e300000000a00 */
[----:B------:R-:W1:Y:S01]  /*0d30*/  LDC.U16 R9, c[0x0][0x388] ;  /* 0x0000e200ff097b82 */ /* 0x000e620000000400 */
[----:B0-----:R-:W-:-:S04]  /*0d40*/  LEA R0, P0, R5, R2, 0x1 ;  /* 0x0000000205007211 */ /* 0x001fc800078008ff */
[----:B------:R-:W-:-:S09]  /*0d50*/  LEA.HI.X R5, R5, R3, R4, 0x1, P0 ;  /* 0x0000000305057211 */ /* 0x000fd200000f0c04 */
.L_x_163:
[----:B------:R-:W-:Y:S01]  /*0d60*/  IMAD.MOV.U32 R2, RZ, RZ, R0 ;  /* 0x000000ffff027224 */ /* 0x000fe200078e0000 */
[----:B------:R-:W-:Y:S01]  /*0d70*/  IADD3 R6, P0, PT, R6, -0x1, RZ ;  /* 0xffffffff06067810 */ /* 0x000fe20007f1e0ff */
[--C-:B------:R-:W-:Y:S01]  /*0d80*/  IMAD.MOV.U32 R3, RZ, RZ, R5.reuse ;  /* 0x000000ffff037224 */ /* 0x100fe200078e0005 */
[----:B------:R-:W-:Y:S02]  /*0d90*/  IADD3 R0, P1, PT, R0, 0x2, RZ ;  /* 0x0000000200007810 */ /* 0x000fe40007f3e0ff */
[----:B------:R-:W-:Y:S02]  /*0da0*/  IADD3.X R7, PT, PT, R7, -0x1, RZ, P0, !PT ;  /* 0xffffffff07077810 */ /* 0x000fe400007fe4ff */
[----:B-1----:R0:W-:Y:S01]  /*0db0*/  STG.E.U16 desc[UR4][R2.64], R9 ;  /* 0x0000000902007986 */ /* 0x0021e2000c101504 */
[----:B------:R-:W-:Y:S01]  /*0dc0*/  ISETP.NE.U32.AND P0, PT, R6, RZ, PT ;  /* 0x000000ff0600720c */ /* 0x000fe20003f05070 */
[----:B------:R-:W-:-:S03]  /*0dd0*/  IMAD.X R5, RZ, RZ, R5, P1 ;  /* 0x000000ffff057224 */ /* 0x000fc600008e0605 */
[----:B------:R-:W-:-:S13]  /*0de0*/  ISETP.NE.AND.EX P0, PT, R7, RZ, PT, P0 ;  /* 0x000000ff0700720c */ /* 0x000fda0003f05300 */
[----:B0-----:R-:W-:Y:S05]  /*0df0*/  @P0 BRA `(.L_x_163) ;  /* 0xfffffffc00d80947 */ /* 0x001fea000383ffff */
[----:B------:R-:W-:Y:S05]  /*0e00*/  EXIT ;  /* 0x000000000000794d */ /* 0x000fea0003800000 */
        .weak           $__internal_10_$__cuda_sm20_div_u64
        .type           $__internal_10_$__cuda_sm20_div_u64,@function
        .size           $__internal_10_$__cuda_sm20_div_u64,(.L_x_175 - $__internal_10_$__cuda_sm20_div_u64)
$__internal_10_$__cuda_sm20_div_u64:
        /* <DEDUP_REMOVED lines=65> */
[----:B------:R-:W-:Y:S06]  /*1220*/  RET.REL.NODEC R6 `(fill_f16_vec2) ;  /* 0xffffffec06747950 */ /* 0x000fec0003c3ffff */
.L_x_164:
        /* <DEDUP_REMOVED lines=13> */
.L_x_175:


//--------------------- .nv.shared.reserved.0     --------------------------
	.section	.nv.shared.reserved.0,"aw",@nobits
	.weak		__nv_reservedSMEM_offset_0_alias
	.size		__nv_reservedSMEM_offset_0_alias, 0, 64
	.other		__nv_reservedSMEM_offset_0_alias,@"STO_CUDA_RESERVED_SHARED STV_DEFAULT"
__nv_reservedSMEM_offset_0_alias:
	.zero		0
	.zero		64


//--------------------- .nv.constant0.fill_u64_vec4 --------------------------
	.section	.nv.constant0.fill_u64_vec4,"a",@progbits
	.sectionflags	@""
	.align	4
.nv.constant0.fill_u64_vec4:
	.zero		920


//--------------------- .nv.constant0.fill_u32_vec4 --------------------------
	.section	.nv.constant0.fill_u32_vec4,"a",@progbits
	.sectionflags	@""
	.align	4
.nv.constant0.fill_u32_vec4:
	.zero		920


//--------------------- .nv.constant0.fill_u16_vec4 --------------------------
	.section	.nv.constant0.fill_u16_vec4,"a",@progbits
	.sectionflags	@""
	.align	4
.nv.constant0.fill_u16_vec4:
	.zero		920


//--------------------- .nv.constant0.fill_u8_vec4 --------------------------
	.section	.nv.constant0.fill_u8_vec4,"a",@progbits
	.sectionflags	@""
	.align	4
.nv.constant0.fill_u8_vec4:
	.zero		920


//--------------------- .nv.constant0.fill_i64_vec4 --------------------------
	.section	.nv.constant0.fill_i64_vec4,"a",@progbits
	.sectionflags	@""
	.align	4
.nv.constant0.fill_i64_vec4:
	.zero		920


//--------------------- .nv.constant0.fill_i32_vec4 --------------------------
	.section	.nv.constant0.fill_i32_vec4,"a",@progbits
	.sectionflags	@""
	.align	4
.nv.constant0.fill_i32_vec4:
	.zero		920


//--------------------- .nv.constant0.fill_i16_vec4 --------------------------
	.section	.nv.constant0.fill_i16_vec4,"a",@progbits
	.sectionflags	@""
	.align	4
.nv.constant0.fill_i16_vec4:
	.zero		920


//--------------------- .nv.constant0.fill_i8_vec4 --------------------------
	.section	.nv.constant0.fill_i8_vec4,"a",@progbits
	.sectionflags	@""
	.align	4
.nv.constant0.fill_i8_vec4:
	.zero		920


//--------------------- .nv.constant0.fill_f64_vec4 --------------------------
	.section	.nv.constant0.fill_f64_vec4,"a",@progbits
	.sectionflags	@""
	.align	4
.nv.constant0.fill_f64_vec4:
	.zero		920


//--------------------- .nv.constant0.fill_f32_vec4 --------------------------
	.section	.nv.constant0.fill_f32_vec4,"a",@progbits
	.sectionflags	@""
	.align	4
.nv.constant0.fill_f32_vec4:
	.zero		920


//--------------------- .nv.constant0.fill_f16_vec2 --------------------------
	.section	.nv.constant0.fill_f16_vec2,"a",@progbits
	.sectionflags	@""
	.align	4
.nv.constant0.fill_f16_vec2:
	.zero		920


//--------------------- SYMBOLS --------------------------

	.type		.nv.reservedSmem.offset0,@object
	.size		.nv.reservedSmem.offset0,0x4
